//
// Generated by NVIDIA NVVM Compiler
//
// Compiler Build ID: CL-36424714
// Cuda compilation tools, release 13.0, V13.0.88
// Based on NVVM 20.0.0
//

.version 9.0
.target sm_100
.address_size 64

	// .globl	tanhGradient
.global .align 4 .b8 precalc_xorwow_matrix[102400];
.global .align 4 .b8 precalc_xorwow_offset_matrix[102400];
.global .align 4 .b8 mrg32k3aM1[2304];
.global .align 4 .b8 mrg32k3aM2[2304];
.global .align 4 .b8 mrg32k3aM1SubSeq[2016];
.global .align 4 .b8 mrg32k3aM2SubSeq[2016];
.global .align 4 .b8 mrg32k3aM1Seq[2304];
.global .align 4 .b8 mrg32k3aM2Seq[2304];
.const .align 8 .b8 __cr_lgamma_table[72];

.visible .entry tanhGradient(
	.param .u32 tanhGradient_param_0,
	.param .u32 tanhGradient_param_1,
	.param .u64 .ptr .align 1 tanhGradient_param_2,
	.param .u64 .ptr .align 1 tanhGradient_param_3
)
{
	.reg .pred 	%p<6>;
	.reg .b32 	%r<18>;
	.reg .b32 	%f<22>;
	.reg .b64 	%rd<13>;
	.reg .b64 	%fd<2>;

	ld.param.u32 	%r2, [tanhGradient_param_0];
	ld.param.u32 	%r3, [tanhGradient_param_1];
	ld.param.u64 	%rd3, [tanhGradient_param_2];
	ld.param.u64 	%rd4, [tanhGradient_param_3];
	cvta.to.global.u64 	%rd1, %rd4;
	mov.u32 	%r5, %ctaid.x;
	mov.u32 	%r6, %ntid.x;
	mov.u32 	%r7, %tid.x;
	mad.lo.s32 	%r8, %r5, %r6, %r7;
	mov.u32 	%r9, %ctaid.y;
	mov.u32 	%r10, %ntid.y;
	mov.u32 	%r11, %tid.y;
	mad.lo.s32 	%r12, %r9, %r10, %r11;
	mad.lo.s32 	%r1, %r12, %r2, %r8;
	mov.f32 	%f3, 0f40400000;
	mov.f32 	%f4, 0f40000000;
	div.approx.f32 	%f1, %f4, %f3;
	setp.ge.s32 	%p1, %r8, %r2;
	setp.ge.s32 	%p2, %r12, %r3;
	or.pred  	%p3, %p1, %p2;
	@%p3 bra 	$L__BB0_6;
	cvta.to.global.u64 	%rd5, %rd3;
	mul.wide.s32 	%rd6, %r1, 4;
	add.s64 	%rd2, %rd5, %rd6;
	ld.global.f32 	%f5, [%rd2];
	mul.rn.f32 	%f2, %f5, %f1;
	cvt.f64.f32 	%fd1, %f2;
	setp.leu.f64 	%p4, %fd1, 0d4013E147AE147AE1;
	@%p4 bra 	$L__BB0_3;
	mov.b32 	%r16, 1071358620;
	st.global.u32 	[%rd2], %r16;
	add.s64 	%rd12, %rd1, %rd6;
	mov.b32 	%r17, 0;
	st.global.u32 	[%rd12], %r17;
	bra.uni 	$L__BB0_6;
$L__BB0_3:
	setp.geu.f64 	%p5, %fd1, 0dC013E147AE147AE1;
	@%p5 bra 	$L__BB0_5;
	mov.b32 	%r14, -1076125028;
	st.global.u32 	[%rd2], %r14;
	add.s64 	%rd10, %rd1, %rd6;
	mov.b32 	%r15, 0;
	st.global.u32 	[%rd10], %r15;
	bra.uni 	$L__BB0_6;
$L__BB0_5:
	mul.rn.f32 	%f6, %f2, %f2;
	mov.f32 	%f7, 0f43BD0000;
	add.rn.f32 	%f8, %f7, %f6;
	fma.rn.f32 	%f9, %f6, %f8, 0f4686A600;
	fma.rn.f32 	%f10, %f6, %f9, 0f4803F7C0;
	mul.rn.f32 	%f11, %f2, %f10;
	fma.rn.f32 	%f12, %f6, 0f41E00000, 0f4544E000;
	fma.rn.f32 	%f13, %f6, %f12, 0f4773A200;
	fma.rn.f32 	%f14, %f6, %f13, 0f4803F7C0;
	div.approx.f32 	%f15, %f11, %f14;
	mov.f32 	%f16, 0f3FDBA29C;
	mul.rn.f32 	%f17, %f16, %f15;
	st.global.f32 	[%rd2], %f17;
	neg.f32 	%f18, %f15;
	fma.rn.f32 	%f19, %f18, %f15, 0f3F800000;
	mul.rn.f32 	%f20, %f19, %f1;
	mul.rn.f32 	%f21, %f16, %f20;
	add.s64 	%rd8, %rd1, %rd6;
	st.global.f32 	[%rd8], %f21;
$L__BB0_6:
	ret;

}
	// .globl	tanhGradientDropout
.visible .entry tanhGradientDropout(
	.param .u32 tanhGradientDropout_param_0,
	.param .u32 tanhGradientDropout_param_1,
	.param .u64 .ptr .align 1 tanhGradientDropout_param_2,
	.param .u64 .ptr .align 1 tanhGradientDropout_param_3,
	.param .u32 tanhGradientDropout_param_4,
	.param .f32 tanhGradientDropout_param_5
)
{
	.reg .pred 	%p<8>;
	.reg .b32 	%r<35>;
	.reg .b32 	%f<30>;
	.reg .b64 	%rd<16>;
	.reg .b64 	%fd<2>;

	ld.param.u32 	%r3, [tanhGradientDropout_param_0];
	ld.param.u32 	%r4, [tanhGradientDropout_param_1];
	ld.param.u64 	%rd4, [tanhGradientDropout_param_2];
	ld.param.u64 	%rd5, [tanhGradientDropout_param_3];
	ld.param.u32 	%r2, [tanhGradientDropout_param_4];
	ld.param.f32 	%f5, [tanhGradientDropout_param_5];
	cvta.to.global.u64 	%rd1, %rd5;
	cvta.to.global.u64 	%rd2, %rd4;
	mov.u32 	%r6, %ctaid.x;
	mov.u32 	%r7, %ntid.x;
	mov.u32 	%r8, %tid.x;
	mad.lo.s32 	%r9, %r6, %r7, %r8;
	mov.u32 	%r10, %ctaid.y;
	mov.u32 	%r11, %ntid.y;
	mov.u32 	%r12, %tid.y;
	mad.lo.s32 	%r13, %r10, %r11, %r12;
	mad.lo.s32 	%r1, %r13, %r3, %r9;
	mov.f32 	%f6, 0f40400000;
	mov.f32 	%f7, 0f40000000;
	div.approx.f32 	%f1, %f7, %f6;
	mov.f32 	%f8, 0f3F800000;
	sub.rn.f32 	%f2, %f8, %f5;
	mov.f32 	%f9, 0f3FDBA29C;
	div.approx.f32 	%f3, %f9, %f2;
	setp.ge.s32 	%p1, %r9, %r3;
	setp.ge.s32 	%p2, %r13, %r4;
	or.pred  	%p3, %p1, %p2;
	@%p3 bra 	$L__BB1_8;
	shl.b32 	%r15, %r2, 20;
	add.s32 	%r16, %r15, %r1;
	xor.b32  	%r17, %r16, -1429050551;
	mul.lo.s32 	%r18, %r17, 1099087573;
	setp.gt.s32 	%p4, %r16, -1;
	selp.b32 	%r19, -638133224, -1940497825, %p4;
	add.s32 	%r20, %r18, 123456789;
	add.s32 	%r21, %r18, 5783321;
	shr.u32 	%r22, %r20, 2;
	xor.b32  	%r23, %r22, %r20;
	shl.b32 	%r24, %r21, 4;
	shl.b32 	%r25, %r23, 1;
	xor.b32  	%r26, %r24, %r25;
	xor.b32  	%r27, %r26, %r21;
	xor.b32  	%r28, %r27, %r23;
	add.s32 	%r29, %r18, %r19;
	add.s32 	%r30, %r29, %r28;
	add.s32 	%r31, %r30, 362437;
	cvt.rn.f32.u32 	%f10, %r31;
	fma.rn.f32 	%f11, %f10, 0f2F800000, 0f2F000000;
	setp.geu.f32 	%p5, %f11, %f5;
	@%p5 bra 	$L__BB1_3;
	mul.wide.s32 	%rd13, %r1, 4;
	add.s64 	%rd14, %rd2, %rd13;
	mov.b32 	%r34, 0;
	st.global.u32 	[%rd14], %r34;
	add.s64 	%rd15, %rd1, %rd13;
	st.global.u32 	[%rd15], %r34;
	bra.uni 	$L__BB1_8;
$L__BB1_3:
	mul.wide.s32 	%rd6, %r1, 4;
	add.s64 	%rd3, %rd2, %rd6;
	ld.global.f32 	%f12, [%rd3];
	mul.rn.f32 	%f4, %f12, %f1;
	cvt.f64.f32 	%fd1, %f4;
	setp.leu.f64 	%p6, %fd1, 0d4013E147AE147AE1;
	@%p6 bra 	$L__BB1_5;
	st.global.f32 	[%rd3], %f3;
	add.s64 	%rd12, %rd1, %rd6;
	mov.b32 	%r33, 0;
	st.global.u32 	[%rd12], %r33;
	bra.uni 	$L__BB1_8;
$L__BB1_5:
	setp.geu.f64 	%p7, %fd1, 0dC013E147AE147AE1;
	@%p7 bra 	$L__BB1_7;
	mov.f32 	%f28, 0fBFDBA29C;
	div.approx.f32 	%f29, %f28, %f2;
	st.global.f32 	[%rd3], %f29;
	add.s64 	%rd10, %rd1, %rd6;
	mov.b32 	%r32, 0;
	st.global.u32 	[%rd10], %r32;
	bra.uni 	$L__BB1_8;
$L__BB1_7:
	mul.rn.f32 	%f13, %f4, %f4;
	mov.f32 	%f14, 0f43BD0000;
	add.rn.f32 	%f15, %f14, %f13;
	fma.rn.f32 	%f16, %f13, %f15, 0f4686A600;
	fma.rn.f32 	%f17, %f13, %f16, 0f4803F7C0;
	mul.rn.f32 	%f18, %f4, %f17;
	fma.rn.f32 	%f19, %f13, 0f41E00000, 0f4544E000;
	fma.rn.f32 	%f20, %f13, %f19, 0f4773A200;
	fma.rn.f32 	%f21, %f13, %f20, 0f4803F7C0;
	div.approx.f32 	%f22, %f18, %f21;
	mul.rn.f32 	%f23, %f3, %f22;
	st.global.f32 	[%rd3], %f23;
	neg.f32 	%f24, %f22;
	fma.rn.f32 	%f25, %f24, %f22, 0f3F800000;
	mul.rn.f32 	%f26, %f25, %f1;
	mul.rn.f32 	%f27, %f3, %f26;
	add.s64 	%rd8, %rd1, %rd6;
	st.global.f32 	[%rd8], %f27;
$L__BB1_8:
	ret;

}
	// .globl	tanhActivation
.visible .entry tanhActivation(
	.param .u32 tanhActivation_param_0,
	.param .u32 tanhActivation_param_1,
	.param .u64 .ptr .align 1 tanhActivation_param_2
)
{
	.reg .pred 	%p<6>;
	.reg .b32 	%r<16>;
	.reg .b32 	%f<18>;
	.reg .b64 	%rd<5>;
	.reg .b64 	%fd<2>;

	ld.param.u32 	%r2, [tanhActivation_param_0];
	ld.param.u32 	%r3, [tanhActivation_param_1];
	ld.param.u64 	%rd2, [tanhActivation_param_2];
	mov.u32 	%r5, %ctaid.x;
	mov.u32 	%r6, %ntid.x;
	mov.u32 	%r7, %tid.x;
	mad.lo.s32 	%r8, %r5, %r6, %r7;
	mov.u32 	%r9, %ctaid.y;
	mov.u32 	%r10, %ntid.y;
	mov.u32 	%r11, %tid.y;
	mad.lo.s32 	%r12, %r9, %r10, %r11;
	mad.lo.s32 	%r1, %r12, %r2, %r8;
	setp.ge.s32 	%p1, %r8, %r2;
	setp.ge.s32 	%p2, %r12, %r3;
	or.pred  	%p3, %p1, %p2;
	@%p3 bra 	$L__BB2_6;
	cvta.to.global.u64 	%rd3, %rd2;
	mov.f32 	%f2, 0f40400000;
	mov.f32 	%f3, 0f40000000;
	div.approx.f32 	%f4, %f3, %f2;
	mul.wide.s32 	%rd4, %r1, 4;
	add.s64 	%rd1, %rd3, %rd4;
	ld.global.f32 	%f5, [%rd1];
	mul.rn.f32 	%f1, %f5, %f4;
	cvt.f64.f32 	%fd1, %f1;
	setp.leu.f64 	%p4, %fd1, 0d4013E147AE147AE1;
	@%p4 bra 	$L__BB2_3;
	mov.b32 	%r15, 1071358620;
	st.global.u32 	[%rd1], %r15;
	bra.uni 	$L__BB2_6;
$L__BB2_3:
	setp.geu.f64 	%p5, %fd1, 0dC013E147AE147AE1;
	@%p5 bra 	$L__BB2_5;
	mov.b32 	%r14, -1076125028;
	st.global.u32 	[%rd1], %r14;
	bra.uni 	$L__BB2_6;
$L__BB2_5:
	mul.rn.f32 	%f6, %f1, %f1;
	mov.f32 	%f7, 0f43BD0000;
	add.rn.f32 	%f8, %f7, %f6;
	fma.rn.f32 	%f9, %f6, %f8, 0f4686A600;
	fma.rn.f32 	%f10, %f6, %f9, 0f4803F7C0;
	mul.rn.f32 	%f11, %f1, %f10;
	fma.rn.f32 	%f12, %f6, 0f41E00000, 0f4544E000;
	fma.rn.f32 	%f13, %f6, %f12, 0f4773A200;
	fma.rn.f32 	%f14, %f6, %f13, 0f4803F7C0;
	div.approx.f32 	%f15, %f11, %f14;
	mov.f32 	%f16, 0f3FDBA29C;
	mul.rn.f32 	%f17, %f16, %f15;
	st.global.f32 	[%rd1], %f17;
$L__BB2_6:
	ret;

}
	// .globl	fill_cols
.visible .entry fill_cols(
	.param .u32 fill_cols_param_0,
	.param .u32 fill_cols_param_1,
	.param .u64 .ptr .align 1 fill_cols_param_2,
	.param .u64 .ptr .align 1 fill_cols_param_3
)
{
	.reg .pred 	%p<4>;
	.reg .b32 	%r<14>;
	.reg .b32 	%f<2>;
	.reg .b64 	%rd<9>;

	ld.param.u32 	%r3, [fill_cols_param_0];
	ld.param.u32 	%r4, [fill_cols_param_1];
	ld.param.u64 	%rd1, [fill_cols_param_2];
	ld.param.u64 	%rd2, [fill_cols_param_3];
	mov.u32 	%r6, %ctaid.x;
	mov.u32 	%r7, %ntid.x;
	mov.u32 	%r8, %tid.x;
	mad.lo.s32 	%r9, %r6, %r7, %r8;
	mov.u32 	%r10, %ctaid.y;
	mov.u32 	%r11, %ntid.y;
	mov.u32 	%r12, %tid.y;
	mad.lo.s32 	%r13, %r10, %r11, %r12;
	mad.lo.s32 	%r2, %r13, %r3, %r9;
	setp.ge.s32 	%p1, %r9, %r3;
	setp.ge.s32 	%p2, %r13, %r4;
	or.pred  	%p3, %p1, %p2;
	@%p3 bra 	$L__BB3_2;
	cvta.to.global.u64 	%rd3, %rd2;
	cvta.to.global.u64 	%rd4, %rd1;
	mul.wide.u32 	%rd5, %r13, 4;
	add.s64 	%rd6, %rd3, %rd5;
	ld.global.f32 	%f1, [%rd6];
	mul.wide.s32 	%rd7, %r2, 4;
	add.s64 	%rd8, %rd4, %rd7;
	st.global.f32 	[%rd8], %f1;
$L__BB3_2:
	ret;

}
	// .globl	swap_matrix_col
.visible .entry swap_matrix_col(
	.param .u32 swap_matrix_col_param_0,
	.param .u32 swap_matrix_col_param_1,
	.param .u64 .ptr .align 1 swap_matrix_col_param_2,
	.param .u64 .ptr .align 1 swap_matrix_col_param_3
)
{
	.reg .pred 	%p<2>;
	.reg .b32 	%r<10>;
	.reg .b32 	%f<3>;
	.reg .b64 	%rd<9>;

	ld.param.u32 	%r3, [swap_matrix_col_param_0];
	ld.param.u32 	%r4, [swap_matrix_col_param_1];
	ld.param.u64 	%rd1, [swap_matrix_col_param_2];
	ld.param.u64 	%rd2, [swap_matrix_col_param_3];
	mov.u32 	%r5, %ctaid.x;
	mov.u32 	%r6, %ntid.x;
	mov.u32 	%r7, %tid.x;
	mad.lo.s32 	%r1, %r5, %r6, %r7;
	add.s32 	%r8, %r4, -1;
	mul.lo.s32 	%r2, %r8, %r3;
	setp.ge.s32 	%p1, %r1, %r3;
	@%p1 bra 	$L__BB4_2;
	cvta.to.global.u64 	%rd3, %rd1;
	cvta.to.global.u64 	%rd4, %rd2;
	add.s32 	%r9, %r2, %r1;
	mul.wide.s32 	%rd5, %r9, 4;
	add.s64 	%rd6, %rd3, %rd5;
	ld.global.f32 	%f1, [%rd6];
	mul.wide.s32 	%rd7, %r1, 4;
	add.s64 	%rd8, %rd4, %rd7;
	ld.global.f32 	%f2, [%rd8];
	st.global.f32 	[%rd6], %f2;
	st.global.f32 	[%rd8], %f1;
$L__BB4_2:
	ret;

}
	// .globl	finish_delta
.visible .entry finish_delta(
	.param .u32 finish_delta_param_0,
	.param .u32 finish_delta_param_1,
	.param .u64 .ptr .align 1 finish_delta_param_2,
	.param .u64 .ptr .align 1 finish_delta_param_3,
	.param .u64 .ptr .align 1 finish_delta_param_4
)
{
	.reg .pred 	%p<4>;
	.reg .b32 	%r<14>;
	.reg .b32 	%f<6>;
	.reg .b64 	%rd<11>;

	ld.param.u32 	%r2, [finish_delta_param_0];
	ld.param.u32 	%r3, [finish_delta_param_1];
	ld.param.u64 	%rd1, [finish_delta_param_2];
	ld.param.u64 	%rd2, [finish_delta_param_3];
	ld.param.u64 	%rd3, [finish_delta_param_4];
	mov.u32 	%r5, %ctaid.x;
	mov.u32 	%r6, %ntid.x;
	mov.u32 	%r7, %tid.x;
	mad.lo.s32 	%r8, %r5, %r6, %r7;
	mov.u32 	%r9, %ctaid.y;
	mov.u32 	%r10, %ntid.y;
	mov.u32 	%r11, %tid.y;
	mad.lo.s32 	%r12, %r9, %r10, %r11;
	mad.lo.s32 	%r1, %r12, %r2, %r8;
	setp.ge.s32 	%p1, %r8, %r2;
	setp.ge.s32 	%p2, %r12, %r3;
	or.pred  	%p3, %p1, %p2;
	@%p3 bra 	$L__BB5_2;
	cvta.to.global.u64 	%rd4, %rd1;
	cvta.to.global.u64 	%rd5, %rd2;
	cvta.to.global.u64 	%rd6, %rd3;
	mul.wide.s32 	%rd7, %r1, 4;
	add.s64 	%rd8, %rd4, %rd7;
	ld.global.f32 	%f1, [%rd8];
	add.s64 	%rd9, %rd5, %rd7;
	ld.global.f32 	%f2, [%rd9];
	sub.rn.f32 	%f3, %f1, %f2;
	mov.f32 	%f4, 0f3F800000;
	copysign.f32 	%f5, %f3, %f4;
	add.s64 	%rd10, %rd6, %rd7;
	st.global.f32 	[%rd10], %f5;
$L__BB5_2:
	ret;

}
	// .globl	sqErr
.visible .entry sqErr(
	.param .u32 sqErr_param_0,
	.param .u32 sqErr_param_1,
	.param .u64 .ptr .align 1 sqErr_param_2,
	.param .u64 .ptr .align 1 sqErr_param_3
)
{
	.reg .pred 	%p<4>;
	.reg .b32 	%r<14>;
	.reg .b32 	%f<5>;
	.reg .b64 	%rd<8>;

	ld.param.u32 	%r2, [sqErr_param_0];
	ld.param.u32 	%r3, [sqErr_param_1];
	ld.param.u64 	%rd1, [sqErr_param_2];
	ld.param.u64 	%rd2, [sqErr_param_3];
	mov.u32 	%r5, %ctaid.x;
	mov.u32 	%r6, %ntid.x;
	mov.u32 	%r7, %tid.x;
	mad.lo.s32 	%r8, %r5, %r6, %r7;
	mov.u32 	%r9, %ctaid.y;
	mov.u32 	%r10, %ntid.y;
	mov.u32 	%r11, %tid.y;
	mad.lo.s32 	%r12, %r9, %r10, %r11;
	mad.lo.s32 	%r1, %r12, %r2, %r8;
	setp.ge.s32 	%p1, %r8, %r2;
	setp.ge.s32 	%p2, %r12, %r3;
	or.pred  	%p3, %p1, %p2;
	@%p3 bra 	$L__BB6_2;
	cvta.to.global.u64 	%rd3, %rd1;
	cvta.to.global.u64 	%rd4, %rd2;
	mul.wide.s32 	%rd5, %r1, 4;
	add.s64 	%rd6, %rd3, %rd5;
	ld.global.f32 	%f1, [%rd6];
	add.s64 	%rd7, %rd4, %rd5;
	ld.global.f32 	%f2, [%rd7];
	sub.rn.f32 	%f3, %f1, %f2;
	mul.rn.f32 	%f4, %f3, %f3;
	st.global.f32 	[%rd6], %f4;
$L__BB6_2:
	ret;

}
	// .globl	absErr
.visible .entry absErr(
	.param .u32 absErr_param_0,
	.param .u32 absErr_param_1,
	.param .u64 .ptr .align 1 absErr_param_2,
	.param .u64 .ptr .align 1 absErr_param_3
)
{
	.reg .pred 	%p<4>;
	.reg .b32 	%r<14>;
	.reg .b32 	%f<5>;
	.reg .b64 	%rd<8>;

	ld.param.u32 	%r2, [absErr_param_0];
	ld.param.u32 	%r3, [absErr_param_1];
	ld.param.u64 	%rd1, [absErr_param_2];
	ld.param.u64 	%rd2, [absErr_param_3];
	mov.u32 	%r5, %ctaid.x;
	mov.u32 	%r6, %ntid.x;
	mov.u32 	%r7, %tid.x;
	mad.lo.s32 	%r8, %r5, %r6, %r7;
	mov.u32 	%r9, %ctaid.y;
	mov.u32 	%r10, %ntid.y;
	mov.u32 	%r11, %tid.y;
	mad.lo.s32 	%r12, %r9, %r10, %r11;
	mad.lo.s32 	%r1, %r12, %r2, %r8;
	setp.ge.s32 	%p1, %r8, %r2;
	setp.ge.s32 	%p2, %r12, %r3;
	or.pred  	%p3, %p1, %p2;
	@%p3 bra 	$L__BB7_2;
	cvta.to.global.u64 	%rd3, %rd1;
	cvta.to.global.u64 	%rd4, %rd2;
	mul.wide.s32 	%rd5, %r1, 4;
	add.s64 	%rd6, %rd3, %rd5;
	ld.global.f32 	%f1, [%rd6];
	add.s64 	%rd7, %rd4, %rd5;
	ld.global.f32 	%f2, [%rd7];
	sub.rn.f32 	%f3, %f1, %f2;
	abs.f32 	%f4, %f3;
	st.global.f32 	[%rd6], %f4;
$L__BB7_2:
	ret;

}
	// .globl	sqErrDeriv
.visible .entry sqErrDeriv(
	.param .u32 sqErrDeriv_param_0,
	.param .u32 sqErrDeriv_param_1,
	.param .u64 .ptr .align 1 sqErrDeriv_param_2,
	.param .u64 .ptr .align 1 sqErrDeriv_param_3,
	.param .u64 .ptr .align 1 sqErrDeriv_param_4
)
{
	.reg .pred 	%p<4>;
	.reg .b32 	%r<14>;
	.reg .b32 	%f<6>;
	.reg .b64 	%rd<11>;

	ld.param.u32 	%r2, [sqErrDeriv_param_0];
	ld.param.u32 	%r3, [sqErrDeriv_param_1];
	ld.param.u64 	%rd1, [sqErrDeriv_param_2];
	ld.param.u64 	%rd2, [sqErrDeriv_param_3];
	ld.param.u64 	%rd3, [sqErrDeriv_param_4];
	mov.u32 	%r5, %ctaid.x;
	mov.u32 	%r6, %ntid.x;
	mov.u32 	%r7, %tid.x;
	mad.lo.s32 	%r8, %r5, %r6, %r7;
	mov.u32 	%r9, %ctaid.y;
	mov.u32 	%r10, %ntid.y;
	mov.u32 	%r11, %tid.y;
	mad.lo.s32 	%r12, %r9, %r10, %r11;
	mad.lo.s32 	%r1, %r12, %r2, %r8;
	setp.ge.s32 	%p1, %r8, %r2;
	setp.ge.s32 	%p2, %r12, %r3;
	or.pred  	%p3, %p1, %p2;
	@%p3 bra 	$L__BB8_2;
	cvta.to.global.u64 	%rd4, %rd1;
	cvta.to.global.u64 	%rd5, %rd2;
	cvta.to.global.u64 	%rd6, %rd3;
	mul.wide.s32 	%rd7, %r1, 4;
	add.s64 	%rd8, %rd4, %rd7;
	ld.global.f32 	%f1, [%rd8];
	add.s64 	%rd9, %rd5, %rd7;
	ld.global.f32 	%f2, [%rd9];
	sub.rn.f32 	%f3, %f1, %f2;
	mov.f32 	%f4, 0f40000000;
	mul.rn.f32 	%f5, %f4, %f3;
	add.s64 	%rd10, %rd6, %rd7;
	st.global.f32 	[%rd10], %f5;
$L__BB8_2:
	ret;

}
	// .globl	absErrDeriv
.visible .entry absErrDeriv(
	.param .u32 absErrDeriv_param_0,
	.param .u32 absErrDeriv_param_1,
	.param .u64 .ptr .align 1 absErrDeriv_param_2,
	.param .u64 .ptr .align 1 absErrDeriv_param_3,
	.param .u64 .ptr .align 1 absErrDeriv_param_4
)
{
	.reg .pred 	%p<4>;
	.reg .b32 	%r<14>;
	.reg .b32 	%f<6>;
	.reg .b64 	%rd<11>;

	ld.param.u32 	%r2, [absErrDeriv_param_0];
	ld.param.u32 	%r3, [absErrDeriv_param_1];
	ld.param.u64 	%rd1, [absErrDeriv_param_2];
	ld.param.u64 	%rd2, [absErrDeriv_param_3];
	ld.param.u64 	%rd3, [absErrDeriv_param_4];
	mov.u32 	%r5, %ctaid.x;
	mov.u32 	%r6, %ntid.x;
	mov.u32 	%r7, %tid.x;
	mad.lo.s32 	%r8, %r5, %r6, %r7;
	mov.u32 	%r9, %ctaid.y;
	mov.u32 	%r10, %ntid.y;
	mov.u32 	%r11, %tid.y;
	mad.lo.s32 	%r12, %r9, %r10, %r11;
	mad.lo.s32 	%r1, %r12, %r2, %r8;
	setp.ge.s32 	%p1, %r8, %r2;
	setp.ge.s32 	%p2, %r12, %r3;
	or.pred  	%p3, %p1, %p2;
	@%p3 bra 	$L__BB9_2;
	cvta.to.global.u64 	%rd4, %rd1;
	cvta.to.global.u64 	%rd5, %rd2;
	cvta.to.global.u64 	%rd6, %rd3;
	mul.wide.s32 	%rd7, %r1, 4;
	add.s64 	%rd8, %rd4, %rd7;
	ld.global.f32 	%f1, [%rd8];
	add.s64 	%rd9, %rd5, %rd7;
	ld.global.f32 	%f2, [%rd9];
	sub.rn.f32 	%f3, %f1, %f2;
	mov.f32 	%f4, 0f3F800000;
	copysign.f32 	%f5, %f3, %f4;
	add.s64 	%rd10, %rd6, %rd7;
	st.global.f32 	[%rd10], %f5;
$L__BB9_2:
	ret;

}
	// .globl	normLogErr
.visible .entry normLogErr(
	.param .u32 normLogErr_param_0,
	.param .u32 normLogErr_param_1,
	.param .u64 .ptr .align 1 normLogErr_param_2,
	.param .u64 .ptr .align 1 normLogErr_param_3
)
{
	.reg .pred 	%p<4>;
	.reg .b32 	%r<16>;
	.reg .b32 	%f<19>;
	.reg .b64 	%rd<10>;

	ld.param.u32 	%r3, [normLogErr_param_0];
	ld.param.u32 	%r4, [normLogErr_param_1];
	ld.param.u64 	%rd1, [normLogErr_param_2];
	ld.param.u64 	%rd2, [normLogErr_param_3];
	mov.u32 	%r6, %ctaid.x;
	mov.u32 	%r7, %ntid.x;
	mov.u32 	%r8, %tid.x;
	mad.lo.s32 	%r9, %r6, %r7, %r8;
	mov.u32 	%r10, %ctaid.y;
	mov.u32 	%r11, %ntid.y;
	mov.u32 	%r12, %tid.y;
	mad.lo.s32 	%r13, %r10, %r11, %r12;
	mad.lo.s32 	%r1, %r13, %r3, %r9;
	mul.lo.s32 	%r2, %r4, %r3;
	setp.ge.s32 	%p1, %r9, %r3;
	setp.ge.s32 	%p2, %r13, %r4;
	or.pred  	%p3, %p1, %p2;
	@%p3 bra 	$L__BB10_2;
	cvta.to.global.u64 	%rd3, %rd1;
	cvta.to.global.u64 	%rd4, %rd2;
	add.s32 	%r15, %r1, %r2;
	mul.wide.s32 	%rd5, %r15, 4;
	add.s64 	%rd6, %rd3, %rd5;
	ld.global.f32 	%f1, [%rd6];
	mov.f32 	%f2, 0f40000000;
	mul.rn.f32 	%f3, %f2, %f1;
	mul.f32 	%f4, %f3, 0f3FB8AA3B;
	ex2.approx.f32 	%f5, %f4;
	mul.wide.s32 	%rd7, %r1, 4;
	add.s64 	%rd8, %rd4, %rd7;
	ld.global.f32 	%f6, [%rd8];
	mul.rn.f32 	%f7, %f6, %f6;
	add.s64 	%rd9, %rd3, %rd7;
	ld.global.f32 	%f8, [%rd9];
	mul.rn.f32 	%f9, %f8, %f8;
	mov.f32 	%f10, 0f3F000000;
	mul.rn.f32 	%f11, %f10, %f9;
	mul.rn.f32 	%f12, %f8, %f6;
	sub.rn.f32 	%f13, %f11, %f12;
	fma.rn.f32 	%f14, %f7, 0f3F000000, %f13;
	mul.rn.f32 	%f15, %f5, %f14;
	st.global.f32 	[%rd9], %f15;
	ld.global.f32 	%f16, [%rd6];
	mov.f32 	%f17, 0f3F6B3F8E;
	sub.rn.f32 	%f18, %f17, %f16;
	st.global.f32 	[%rd6], %f18;
$L__BB10_2:
	ret;

}
	// .globl	normLogErrDeriv
.visible .entry normLogErrDeriv(
	.param .u32 normLogErrDeriv_param_0,
	.param .u32 normLogErrDeriv_param_1,
	.param .u64 .ptr .align 1 normLogErrDeriv_param_2,
	.param .u64 .ptr .align 1 normLogErrDeriv_param_3,
	.param .u64 .ptr .align 1 normLogErrDeriv_param_4
)
{
	.reg .pred 	%p<4>;
	.reg .b32 	%r<16>;
	.reg .b32 	%f<13>;
	.reg .b64 	%rd<15>;

	ld.param.u32 	%r3, [normLogErrDeriv_param_0];
	ld.param.u32 	%r4, [normLogErrDeriv_param_1];
	ld.param.u64 	%rd1, [normLogErrDeriv_param_2];
	ld.param.u64 	%rd2, [normLogErrDeriv_param_3];
	ld.param.u64 	%rd3, [normLogErrDeriv_param_4];
	mov.u32 	%r6, %ctaid.x;
	mov.u32 	%r7, %ntid.x;
	mov.u32 	%r8, %tid.x;
	mad.lo.s32 	%r9, %r6, %r7, %r8;
	mov.u32 	%r10, %ctaid.y;
	mov.u32 	%r11, %ntid.y;
	mov.u32 	%r12, %tid.y;
	mad.lo.s32 	%r13, %r10, %r11, %r12;
	mad.lo.s32 	%r1, %r13, %r3, %r9;
	mul.lo.s32 	%r2, %r4, %r3;
	setp.ge.s32 	%p1, %r9, %r3;
	setp.ge.s32 	%p2, %r13, %r4;
	or.pred  	%p3, %p1, %p2;
	@%p3 bra 	$L__BB11_2;
	cvta.to.global.u64 	%rd4, %rd1;
	cvta.to.global.u64 	%rd5, %rd2;
	cvta.to.global.u64 	%rd6, %rd3;
	add.s32 	%r15, %r1, %r2;
	mul.wide.s32 	%rd7, %r15, 4;
	add.s64 	%rd8, %rd4, %rd7;
	ld.global.f32 	%f1, [%rd8];
	mov.f32 	%f2, 0f40000000;
	mul.rn.f32 	%f3, %f2, %f1;
	mul.f32 	%f4, %f3, 0f3FB8AA3B;
	ex2.approx.f32 	%f5, %f4;
	mul.wide.s32 	%rd9, %r1, 4;
	add.s64 	%rd10, %rd4, %rd9;
	ld.global.f32 	%f6, [%rd10];
	add.s64 	%rd11, %rd5, %rd9;
	ld.global.f32 	%f7, [%rd11];
	sub.rn.f32 	%f8, %f6, %f7;
	mul.rn.f32 	%f9, %f8, %f5;
	add.s64 	%rd12, %rd6, %rd9;
	st.global.f32 	[%rd12], %f9;
	mul.rn.f32 	%f10, %f9, %f8;
	mov.f32 	%f11, 0f3F800000;
	sub.rn.f32 	%f12, %f10, %f11;
	mul.wide.s32 	%rd13, %r2, 4;
	add.s64 	%rd14, %rd12, %rd13;
	st.global.f32 	[%rd14], %f12;
$L__BB11_2:
	ret;

}
	// .globl	cauchyLogErr
.visible .entry cauchyLogErr(
	.param .u32 cauchyLogErr_param_0,
	.param .u32 cauchyLogErr_param_1,
	.param .u64 .ptr .align 1 cauchyLogErr_param_2,
	.param .u64 .ptr .align 1 cauchyLogErr_param_3
)
{
	.reg .pred 	%p<4>;
	.reg .b32 	%r<16>;
	.reg .b32 	%f<13>;
	.reg .b64 	%rd<10>;

	ld.param.u32 	%r3, [cauchyLogErr_param_0];
	ld.param.u32 	%r4, [cauchyLogErr_param_1];
	ld.param.u64 	%rd1, [cauchyLogErr_param_2];
	ld.param.u64 	%rd2, [cauchyLogErr_param_3];
	mov.u32 	%r6, %ctaid.x;
	mov.u32 	%r7, %ntid.x;
	mov.u32 	%r8, %tid.x;
	mad.lo.s32 	%r9, %r6, %r7, %r8;
	mov.u32 	%r10, %ctaid.y;
	mov.u32 	%r11, %ntid.y;
	mov.u32 	%r12, %tid.y;
	mad.lo.s32 	%r13, %r10, %r11, %r12;
	mad.lo.s32 	%r1, %r13, %r3, %r9;
	mul.lo.s32 	%r2, %r4, %r3;
	setp.ge.s32 	%p1, %r9, %r3;
	setp.ge.s32 	%p2, %r13, %r4;
	or.pred  	%p3, %p1, %p2;
	@%p3 bra 	$L__BB12_2;
	cvta.to.global.u64 	%rd3, %rd1;
	cvta.to.global.u64 	%rd4, %rd2;
	add.s32 	%r15, %r1, %r2;
	mul.wide.s32 	%rd5, %r15, 4;
	add.s64 	%rd6, %rd3, %rd5;
	ld.global.f32 	%f1, [%rd6];
	mul.f32 	%f2, %f1, 0f3FB8AA3B;
	ex2.approx.f32 	%f3, %f2;
	mul.wide.s32 	%rd7, %r1, 4;
	add.s64 	%rd8, %rd3, %rd7;
	ld.global.f32 	%f4, [%rd8];
	add.s64 	%rd9, %rd4, %rd7;
	ld.global.f32 	%f5, [%rd9];
	sub.rn.f32 	%f6, %f4, %f5;
	abs.f32 	%f7, %f6;
	mul.rn.f32 	%f8, %f7, %f3;
	st.global.f32 	[%rd8], %f8;
	mov.f32 	%f9, 0f3F000000;
	mul.rn.f32 	%f10, %f9, %f3;
	lg2.approx.f32 	%f11, %f10;
	mul.f32 	%f12, %f11, 0fBF317218;
	st.global.f32 	[%rd6], %f12;
$L__BB12_2:
	ret;

}
	// .globl	cauchyLogErrDeriv
.visible .entry cauchyLogErrDeriv(
	.param .u32 cauchyLogErrDeriv_param_0,
	.param .u32 cauchyLogErrDeriv_param_1,
	.param .u64 .ptr .align 1 cauchyLogErrDeriv_param_2,
	.param .u64 .ptr .align 1 cauchyLogErrDeriv_param_3,
	.param .u64 .ptr .align 1 cauchyLogErrDeriv_param_4
)
{
	.reg .pred 	%p<6>;
	.reg .b32 	%r<16>;
	.reg .b32 	%f<15>;
	.reg .b64 	%rd<16>;

	ld.param.u32 	%r3, [cauchyLogErrDeriv_param_0];
	ld.param.u32 	%r4, [cauchyLogErrDeriv_param_1];
	ld.param.u64 	%rd3, [cauchyLogErrDeriv_param_2];
	ld.param.u64 	%rd4, [cauchyLogErrDeriv_param_3];
	ld.param.u64 	%rd5, [cauchyLogErrDeriv_param_4];
	mov.u32 	%r6, %ctaid.x;
	mov.u32 	%r7, %ntid.x;
	mov.u32 	%r8, %tid.x;
	mad.lo.s32 	%r9, %r6, %r7, %r8;
	mov.u32 	%r10, %ctaid.y;
	mov.u32 	%r11, %ntid.y;
	mov.u32 	%r12, %tid.y;
	mad.lo.s32 	%r13, %r10, %r11, %r12;
	mad.lo.s32 	%r1, %r13, %r3, %r9;
	mul.lo.s32 	%r2, %r4, %r3;
	setp.ge.s32 	%p1, %r9, %r3;
	setp.ge.s32 	%p2, %r13, %r4;
	or.pred  	%p3, %p1, %p2;
	@%p3 bra 	$L__BB13_5;
	cvta.to.global.u64 	%rd6, %rd3;
	cvta.to.global.u64 	%rd7, %rd4;
	add.s32 	%r15, %r1, %r2;
	mul.wide.s32 	%rd8, %r15, 4;
	add.s64 	%rd9, %rd6, %rd8;
	ld.global.f32 	%f6, [%rd9];
	mul.f32 	%f7, %f6, 0f3FB8AA3B;
	ex2.approx.f32 	%f1, %f7;
	mul.wide.s32 	%rd10, %r1, 4;
	add.s64 	%rd1, %rd6, %rd10;
	ld.global.f32 	%f2, [%rd1];
	add.s64 	%rd2, %rd7, %rd10;
	ld.global.f32 	%f3, [%rd2];
	setp.gt.f32 	%p4, %f2, %f3;
	mov.f32 	%f14, %f1;
	@%p4 bra 	$L__BB13_4;
	setp.geu.f32 	%p5, %f2, %f3;
	mov.f32 	%f14, 0f00000000;
	@%p5 bra 	$L__BB13_4;
	neg.f32 	%f14, %f1;
$L__BB13_4:
	cvta.to.global.u64 	%rd11, %rd5;
	add.s64 	%rd13, %rd11, %rd10;
	st.global.f32 	[%rd13], %f14;
	ld.global.f32 	%f9, [%rd1];
	ld.global.f32 	%f10, [%rd2];
	sub.rn.f32 	%f11, %f9, %f10;
	abs.f32 	%f12, %f11;
	fma.rn.f32 	%f13, %f1, %f12, 0fBF800000;
	mul.wide.s32 	%rd14, %r2, 4;
	add.s64 	%rd15, %rd13, %rd14;
	st.global.f32 	[%rd15], %f13;
$L__BB13_5:
	ret;

}
	// .globl	finishAdvX
.visible .entry finishAdvX(
	.param .u32 finishAdvX_param_0,
	.param .u32 finishAdvX_param_1,
	.param .u64 .ptr .align 1 finishAdvX_param_2,
	.param .u64 .ptr .align 1 finishAdvX_param_3
)
{
	.reg .pred 	%p<6>;
	.reg .b32 	%r<14>;
	.reg .b32 	%f<7>;
	.reg .b64 	%rd<13>;
	.reg .b64 	%fd<5>;

	ld.param.u32 	%r2, [finishAdvX_param_0];
	ld.param.u32 	%r3, [finishAdvX_param_1];
	ld.param.u64 	%rd4, [finishAdvX_param_2];
	ld.param.u64 	%rd3, [finishAdvX_param_3];
	cvta.to.global.u64 	%rd1, %rd4;
	mov.u32 	%r5, %ctaid.x;
	mov.u32 	%r6, %ntid.x;
	mov.u32 	%r7, %tid.x;
	mad.lo.s32 	%r8, %r5, %r6, %r7;
	mov.u32 	%r9, %ctaid.y;
	mov.u32 	%r10, %ntid.y;
	mov.u32 	%r11, %tid.y;
	mad.lo.s32 	%r12, %r9, %r10, %r11;
	mad.lo.s32 	%r1, %r12, %r2, %r8;
	setp.ge.s32 	%p1, %r8, %r2;
	setp.ge.s32 	%p2, %r12, %r3;
	or.pred  	%p3, %p1, %p2;
	@%p3 bra 	$L__BB14_6;
	cvta.to.global.u64 	%rd5, %rd3;
	mul.wide.s32 	%rd6, %r1, 4;
	add.s64 	%rd2, %rd5, %rd6;
	ld.global.f32 	%f1, [%rd2];
	setp.geu.f32 	%p4, %f1, 0f00000000;
	@%p4 bra 	$L__BB14_3;
	add.s64 	%rd12, %rd1, %rd6;
	ld.global.f32 	%f5, [%rd12];
	cvt.f64.f32 	%fd3, %f5;
	add.f64 	%fd4, %fd3, 0dBF0A36E2EB1C432D;
	cvt.rn.f32.f64 	%f6, %fd4;
	st.global.f32 	[%rd2], %f6;
	bra.uni 	$L__BB14_6;
$L__BB14_3:
	setp.leu.f32 	%p5, %f1, 0f00000000;
	@%p5 bra 	$L__BB14_5;
	add.s64 	%rd10, %rd1, %rd6;
	ld.global.f32 	%f3, [%rd10];
	cvt.f64.f32 	%fd1, %f3;
	add.f64 	%fd2, %fd1, 0d3F0A36E2EB1C432D;
	cvt.rn.f32.f64 	%f4, %fd2;
	st.global.f32 	[%rd2], %f4;
	bra.uni 	$L__BB14_6;
$L__BB14_5:
	add.s64 	%rd8, %rd1, %rd6;
	ld.global.f32 	%f2, [%rd8];
	st.global.f32 	[%rd2], %f2;
$L__BB14_6:
	ret;

}
	// .globl	elMul
.visible .entry elMul(
	.param .u32 elMul_param_0,
	.param .u32 elMul_param_1,
	.param .u64 .ptr .align 1 elMul_param_2,
	.param .u64 .ptr .align 1 elMul_param_3
)
{
	.reg .pred 	%p<4>;
	.reg .b32 	%r<14>;
	.reg .b32 	%f<4>;
	.reg .b64 	%rd<8>;

	ld.param.u32 	%r2, [elMul_param_0];
	ld.param.u32 	%r3, [elMul_param_1];
	ld.param.u64 	%rd1, [elMul_param_2];
	ld.param.u64 	%rd2, [elMul_param_3];
	mov.u32 	%r5, %ctaid.x;
	mov.u32 	%r6, %ntid.x;
	mov.u32 	%r7, %tid.x;
	mad.lo.s32 	%r8, %r5, %r6, %r7;
	mov.u32 	%r9, %ctaid.y;
	mov.u32 	%r10, %ntid.y;
	mov.u32 	%r11, %tid.y;
	mad.lo.s32 	%r12, %r9, %r10, %r11;
	mad.lo.s32 	%r1, %r12, %r2, %r8;
	setp.ge.s32 	%p1, %r8, %r2;
	setp.ge.s32 	%p2, %r12, %r3;
	or.pred  	%p3, %p1, %p2;
	@%p3 bra 	$L__BB15_2;
	cvta.to.global.u64 	%rd3, %rd1;
	cvta.to.global.u64 	%rd4, %rd2;
	mul.wide.s32 	%rd5, %r1, 4;
	add.s64 	%rd6, %rd3, %rd5;
	ld.global.f32 	%f1, [%rd6];
	add.s64 	%rd7, %rd4, %rd5;
	ld.global.f32 	%f2, [%rd7];
	mul.rn.f32 	%f3, %f1, %f2;
	st.global.f32 	[%rd6], %f3;
$L__BB15_2:
	ret;

}


// ===== COMPILED SASS (sm_100) =====

	.target	sm_100

	.elftype	@"ET_EXEC"


//--------------------- .note.nv.tkinfo           --------------------------
	.section	.note.nv.tkinfo,"",@"SHT_NOTE"
	.sectionflags	@"SHF_NOTE_NV_TKINFO"
	.tkinfo
        /*0018*/ 	.word	0x00000002
        /*0030*/ 	.string	""
        /*0030*/ 	.string	"ptxas"
        /*0030*/ 	.string	"Cuda compilation tools, release 13.0, V13.0.88"
        /*0030*/ 	.string	"Build cuda_13.0.r13.0/compiler.36424714_0"
        /*0030*/ 	.string	"-arch sm_100 -m 64 "



//--------------------- .note.nv.cuinfo           --------------------------
	.section	.note.nv.cuinfo,"",@"SHT_NOTE"
	.sectionflags	@"SHF_NOTE_NV_CUINFO"
        /*0018*/ 	.short	0x0002
        /*001a*/ 	.short	0x0064
        /*001c*/ 	.short	0x0082
	.zero		2


//--------------------- .nv.info                  --------------------------
	.section	.nv.info,"",@"SHT_CUDA_INFO"
	.align	4


	//----- nvinfo : EIATTR_REGCOUNT
	.align		4
        /*0000*/ 	.byte	0x04, 0x2f
        /*0002*/ 	.short	(.L_10 - .L_9)
	.align		4
.L_9:
        /*0004*/ 	.word	index@(tanhGradient)
        /*0008*/ 	.word	0x0000000d


	//----- nvinfo : EIATTR_FRAME_SIZE
	.align		4
.L_10:
        /*000c*/ 	.byte	0x04, 0x11
        /*000e*/ 	.short	(.L_12 - .L_11)
	.align		4
.L_11:
        /*0010*/ 	.word	index@(tanhGradient)
        /*0014*/ 	.word	0x00000000


	//----- nvinfo : EIATTR_REGCOUNT
	.align		4
.L_12:
        /*0018*/ 	.byte	0x04, 0x2f
        /*001a*/ 	.short	(.L_14 - .L_13)
	.align		4
.L_13:
        /*001c*/ 	.word	index@(tanhGradientDropout)
        /*0020*/ 	.word	0x00000010


	//----- nvinfo : EIATTR_FRAME_SIZE
	.align		4
.L_14:
        /*0024*/ 	.byte	0x04, 0x11
        /*0026*/ 	.short	(.L_16 - .L_15)
	.align		4
.L_15:
        /*0028*/ 	.word	index@(tanhGradientDropout)
        /*002c*/ 	.word	0x00000000


	//----- nvinfo : EIATTR_REGCOUNT
	.align		4
.L_16:
        /*0030*/ 	.byte	0x04, 0x2f
        /*0032*/ 	.short	(.L_18 - .L_17)
	.align		4
.L_17:
        /*0034*/ 	.word	index@(tanhActivation)
        /*0038*/ 	.word	0x0000000a


	//----- nvinfo : EIATTR_FRAME_SIZE
	.align		4
.L_18:
        /*003c*/ 	.byte	0x04, 0x11
        /*003e*/ 	.short	(.L_20 - .L_19)
	.align		4
.L_19:
        /*0040*/ 	.word	index@(tanhActivation)
        /*0044*/ 	.word	0x00000000


	//----- nvinfo : EIATTR_REGCOUNT
	.align		4
.L_20:
        /*0048*/ 	.byte	0x04, 0x2f
        /*004a*/ 	.short	(.L_22 - .L_21)
	.align		4
.L_21:
        /*004c*/ 	.word	index@(fill_cols)
        /*0050*/ 	.word	0x0000000a


	//----- nvinfo : EIATTR_FRAME_SIZE
	.align		4
.L_22:
        /*0054*/ 	.byte	0x04, 0x11
        /*0056*/ 	.short	(.L_24 - .L_23)
	.align		4
.L_23:
        /*0058*/ 	.word	index@(fill_cols)
        /*005c*/ 	.word	0x00000000


	//----- nvinfo : EIATTR_REGCOUNT
	.align		4
.L_24:
        /*0060*/ 	.byte	0x04, 0x2f
        /*0062*/ 	.short	(.L_26 - .L_25)
	.align		4
.L_25:
        /*0064*/ 	.word	index@(swap_matrix_col)
        /*0068*/ 	.word	0x0000000c


	//----- nvinfo : EIATTR_FRAME_SIZE
	.align		4
.L_26:
        /*006c*/ 	.byte	0x04, 0x11
        /*006e*/ 	.short	(.L_28 - .L_27)
	.align		4
.L_27:
        /*0070*/ 	.word	index@(swap_matrix_col)
        /*0074*/ 	.word	0x00000000


	//----- nvinfo : EIATTR_REGCOUNT
	.align		4
.L_28:
        /*0078*/ 	.byte	0x04, 0x2f
        /*007a*/ 	.short	(.L_30 - .L_29)
	.align		4
.L_29:
        /*007c*/ 	.word	index@(finish_delta)
        /*0080*/ 	.word	0x0000000e


	//----- nvinfo : EIATTR_FRAME_SIZE
	.align		4
.L_30:
        /*0084*/ 	.byte	0x04, 0x11
        /*0086*/ 	.short	(.L_32 - .L_31)
	.align		4
.L_31:
        /*0088*/ 	.word	index@(finish_delta)
        /*008c*/ 	.word	0x00000000


	//----- nvinfo : EIATTR_REGCOUNT
	.align		4
.L_32:
        /*0090*/ 	.byte	0x04, 0x2f
        /*0092*/ 	.short	(.L_34 - .L_33)
	.align		4
.L_33:
        /*0094*/ 	.word	index@(sqErr)
        /*0098*/ 	.word	0x0000000a


	//----- nvinfo : EIATTR_FRAME_SIZE
	.align		4
.L_34:
        /*009c*/ 	.byte	0x04, 0x11
        /*009e*/ 	.short	(.L_36 - .L_35)
	.align		4
.L_35:
        /*00a0*/ 	.word	index@(sqErr)
        /*00a4*/ 	.word	0x00000000


	//----- nvinfo : EIATTR_REGCOUNT
	.align		4
.L_36:
        /*00a8*/ 	.byte	0x04, 0x2f
        /*00aa*/ 	.short	(.L_38 - .L_37)
	.align		4
.L_37:
        /*00ac*/ 	.word	index@(absErr)
        /*00b0*/ 	.word	0x0000000a


	//----- nvinfo : EIATTR_FRAME_SIZE
	.align		4
.L_38:
        /*00b4*/ 	.byte	0x04, 0x11
        /*00b6*/ 	.short	(.L_40 - .L_39)
	.align		4
.L_39:
        /*00b8*/ 	.word	index@(absErr)
        /*00bc*/ 	.word	0x00000000


	//----- nvinfo : EIATTR_REGCOUNT
	.align		4
.L_40:
        /*00c0*/ 	.byte	0x04, 0x2f
        /*00c2*/ 	.short	(.L_42 - .L_41)
	.align		4
.L_41:
        /*00c4*/ 	.word	index@(sqErrDeriv)
        /*00c8*/ 	.word	0x0000000c


	//----- nvinfo : EIATTR_FRAME_SIZE
	.align		4
.L_42:
        /*00cc*/ 	.byte	0x04, 0x11
        /*00ce*/ 	.short	(.L_44 - .L_43)
	.align		4
.L_43:
        /*00d0*/ 	.word	index@(sqErrDeriv)
        /*00d4*/ 	.word	0x00000000


	//----- nvinfo : EIATTR_REGCOUNT
	.align		4
.L_44:
        /*00d8*/ 	.byte	0x04, 0x2f
        /*00da*/ 	.short	(.L_46 - .L_45)
	.align		4
.L_45:
        /*00dc*/ 	.word	index@(absErrDeriv)
        /*00e0*/ 	.word	0x0000000e


	//----- nvinfo : EIATTR_FRAME_SIZE
	.align		4
.L_46:
        /*00e4*/ 	.byte	0x04, 0x11
        /*00e6*/ 	.short	(.L_48 - .L_47)
	.align		4
.L_47:
        /*00e8*/ 	.word	index@(absErrDeriv)
        /*00ec*/ 	.word	0x00000000


	//----- nvinfo : EIATTR_REGCOUNT
	.align		4
.L_48:
        /*00f0*/ 	.byte	0x04, 0x2f
        /*00f2*/ 	.short	(.L_50 - .L_49)
	.align		4
.L_49:
        /*00f4*/ 	.word	index@(normLogErr)
        /*00f8*/ 	.word	0x0000000e


	//----- nvinfo : EIATTR_FRAME_SIZE
	.align		4
.L_50:
        /*00fc*/ 	.byte	0x04, 0x11
        /*00fe*/ 	.short	(.L_52 - .L_51)
	.align		4
.L_51:
        /*0100*/ 	.word	index@(normLogErr)
        /*0104*/ 	.word	0x00000000


	//----- nvinfo : EIATTR_REGCOUNT
	.align		4
.L_52:
        /*0108*/ 	.byte	0x04, 0x2f
        /*010a*/ 	.short	(.L_54 - .L_53)
	.align		4
.L_53:
        /*010c*/ 	.word	index@(normLogErrDeriv)
        /*0110*/ 	.word	0x00000010


	//----- nvinfo : EIATTR_FRAME_SIZE
	.align		4
.L_54:
        /*0114*/ 	.byte	0x04, 0x11
        /*0116*/ 	.short	(.L_56 - .L_55)
	.align		4
.L_55:
        /*0118*/ 	.word	index@(normLogErrDeriv)
        /*011c*/ 	.word	0x00000000


	//----- nvinfo : EIATTR_REGCOUNT
	.align		4
.L_56:
        /*0120*/ 	.byte	0x04, 0x2f
        /*0122*/ 	.short	(.L_58 - .L_57)
	.align		4
.L_57:
        /*0124*/ 	.word	index@(cauchyLogErr)
        /*0128*/ 	.word	0x0000000e


	//----- nvinfo : EIATTR_FRAME_SIZE
	.align		4
.L_58:
        /*012c*/ 	.byte	0x04, 0x11
        /*012e*/ 	.short	(.L_60 - .L_59)
	.align		4
.L_59:
        /*0130*/ 	.word	index@(cauchyLogErr)
        /*0134*/ 	.word	0x00000000


	//----- nvinfo : EIATTR_REGCOUNT
	.align		4
.L_60:
        /*0138*/ 	.byte	0x04, 0x2f
        /*013a*/ 	.short	(.L_62 - .L_61)
	.align		4
.L_61:
        /*013c*/ 	.word	index@(cauchyLogErrDeriv)
        /*0140*/ 	.word	0x00000011


	//----- nvinfo : EIATTR_FRAME_SIZE
	.align		4
.L_62:
        /*0144*/ 	.byte	0x04, 0x11
        /*0146*/ 	.short	(.L_64 - .L_63)
	.align		4
.L_63:
        /*0148*/ 	.word	index@(cauchyLogErrDeriv)
        /*014c*/ 	.word	0x00000000


	//----- nvinfo : EIATTR_REGCOUNT
	.align		4
.L_64:
        /*0150*/ 	.byte	0x04, 0x2f
        /*0152*/ 	.short	(.L_66 - .L_65)
	.align		4
.L_65:
        /*0154*/ 	.word	index@(finishAdvX)
        /*0158*/ 	.word	0x0000000a


	//----- nvinfo : EIATTR_FRAME_SIZE
	.align		4
.L_66:
        /*015c*/ 	.byte	0x04, 0x11
        /*015e*/ 	.short	(.L_68 - .L_67)
	.align		4
.L_67:
        /*0160*/ 	.word	index@(finishAdvX)
        /*0164*/ 	.word	0x00000000


	//----- nvinfo : EIATTR_REGCOUNT
	.align		4
.L_68:
        /*0168*/ 	.byte	0x04, 0x2f
        /*016a*/ 	.short	(.L_70 - .L_69)
	.align		4
.L_69:
        /*016c*/ 	.word	index@(elMul)
        /*0170*/ 	.word	0x0000000a


	//----- nvinfo : EIATTR_FRAME_SIZE
	.align		4
.L_70:
        /*0174*/ 	.byte	0x04, 0x11
        /*0176*/ 	.short	(.L_72 - .L_71)
	.align		4
.L_71:
        /*0178*/ 	.word	index@(elMul)
        /*017c*/ 	.word	0x00000000


	//----- nvinfo : EIATTR_MIN_STACK_SIZE
	.align		4
.L_72:
        /*0180*/ 	.byte	0x04, 0x12
        /*0182*/ 	.short	(.L_74 - .L_73)
	.align		4
.L_73:
        /*0184*/ 	.word	index@(elMul)
        /*0188*/ 	.word	0x00000000


	//----- nvinfo : EIATTR_MIN_STACK_SIZE
	.align		4
.L_74:
        /*018c*/ 	.byte	0x04, 0x12
        /*018e*/ 	.short	(.L_76 - .L_75)
	.align		4
.L_75:
        /*0190*/ 	.word	index@(finishAdvX)
        /*0194*/ 	.word	0x00000000


	//----- nvinfo : EIATTR_MIN_STACK_SIZE
	.align		4
.L_76:
        /*0198*/ 	.byte	0x04, 0x12
        /*019a*/ 	.short	(.L_78 - .L_77)
	.align		4
.L_77:
        /*019c*/ 	.word	index@(cauchyLogErrDeriv)
        /*01a0*/ 	.word	0x00000000


	//----- nvinfo : EIATTR_MIN_STACK_SIZE
	.align		4
.L_78:
        /*01a4*/ 	.byte	0x04, 0x12
        /*01a6*/ 	.short	(.L_80 - .L_79)
	.align		4
.L_79:
        /*01a8*/ 	.word	index@(cauchyLogErr)
        /*01ac*/ 	.word	0x00000000


	//----- nvinfo : EIATTR_MIN_STACK_SIZE
	.align		4
.L_80:
        /*01b0*/ 	.byte	0x04, 0x12
        /*01b2*/ 	.short	(.L_82 - .L_81)
	.align		4
.L_81:
        /*01b4*/ 	.word	index@(normLogErrDeriv)
        /*01b8*/ 	.word	0x00000000


	//----- nvinfo : EIATTR_MIN_STACK_SIZE
	.align		4
.L_82:
        /*01bc*/ 	.byte	0x04, 0x12
        /*01be*/ 	.short	(.L_84 - .L_83)
	.align		4
.L_83:
        /*01c0*/ 	.word	index@(normLogErr)
        /*01c4*/ 	.word	0x00000000


	//----- nvinfo : EIATTR_MIN_STACK_SIZE
	.align		4
.L_84:
        /*01c8*/ 	.byte	0x04, 0x12
        /*01ca*/ 	.short	(.L_86 - .L_85)
	.align		4
.L_85:
        /*01cc*/ 	.word	index@(absErrDeriv)
        /*01d0*/ 	.word	0x00000000


	//----- nvinfo : EIATTR_MIN_STACK_SIZE
	.align		4
.L_86:
        /*01d4*/ 	.byte	0x04, 0x12
        /*01d6*/ 	.short	(.L_88 - .L_87)
	.align		4
.L_87:
        /*01d8*/ 	.word	index@(sqErrDeriv)
        /*01dc*/ 	.word	0x00000000


	//----- nvinfo : EIATTR_MIN_STACK_SIZE
	.align		4
.L_88:
        /*01e0*/ 	.byte	0x04, 0x12
        /*01e2*/ 	.short	(.L_90 - .L_89)
	.align		4
.L_89:
        /*01e4*/ 	.word	index@(absErr)
        /*01e8*/ 	.word	0x00000000


	//----- nvinfo : EIATTR_MIN_STACK_SIZE
	.align		4
.L_90:
        /*01ec*/ 	.byte	0x04, 0x12
        /*01ee*/ 	.short	(.L_92 - .L_91)
	.align		4
.L_91:
        /*01f0*/ 	.word	index@(sqErr)
        /*01f4*/ 	.word	0x00000000


	//----- nvinfo : EIATTR_MIN_STACK_SIZE
	.align		4
.L_92:
        /*01f8*/ 	.byte	0x04, 0x12
        /*01fa*/ 	.short	(.L_94 - .L_93)
	.align		4
.L_93:
        /*01fc*/ 	.word	index@(finish_delta)
        /*0200*/ 	.word	0x00000000


	//----- nvinfo : EIATTR_MIN_STACK_SIZE
	.align		4
.L_94:
        /*0204*/ 	.byte	0x04, 0x12
        /*0206*/ 	.short	(.L_96 - .L_95)
	.align		4
.L_95:
        /*0208*/ 	.word	index@(swap_matrix_col)
        /*020c*/ 	.word	0x00000000


	//----- nvinfo : EIATTR_MIN_STACK_SIZE
	.align		4
.L_96:
        /*0210*/ 	.byte	0x04, 0x12
        /*0212*/ 	.short	(.L_98 - .L_97)
	.align		4
.L_97:
        /*0214*/ 	.word	index@(fill_cols)
        /*0218*/ 	.word	0x00000000


	//----- nvinfo : EIATTR_MIN_STACK_SIZE
	.align		4
.L_98:
        /*021c*/ 	.byte	0x04, 0x12
        /*021e*/ 	.short	(.L_100 - .L_99)
	.align		4
.L_99:
        /*0220*/ 	.word	index@(tanhActivation)
        /*0224*/ 	.word	0x00000000


	//----- nvinfo : EIATTR_MIN_STACK_SIZE
	.align		4
.L_100:
        /*0228*/ 	.byte	0x04, 0x12
        /*022a*/ 	.short	(.L_102 - .L_101)
	.align		4
.L_101:
        /*022c*/ 	.word	index@(tanhGradientDropout)
        /*0230*/ 	.word	0x00000000


	//----- nvinfo : EIATTR_MIN_STACK_SIZE
	.align		4
.L_102:
        /*0234*/ 	.byte	0x04, 0x12
        /*0236*/ 	.short	(.L_104 - .L_103)
	.align		4
.L_103:
        /*0238*/ 	.word	index@(tanhGradient)
        /*023c*/ 	.word	0x00000000
.L_104:


//--------------------- .nv.compat                --------------------------
	.section	.nv.compat,"",@"SHT_CUDA_COMPAT_INFO"
	.align	4
        /*0000*/ 	.byte	0x02, 0x09, 0x00, 0x00, 0x02, 0x02, 0x01, 0x00, 0x02, 0x05, 0x05, 0x00, 0x03, 0x07, 0x01, 0x01
        /*0010*/ 	.byte	0x02, 0x03, 0x00, 0x00, 0x02, 0x06, 0x01, 0x00, 0x04, 0x0b, 0x08, 0x00, 0x01, 0x00, 0x00, 0x00
        /*0020*/ 	.byte	0x00, 0x00, 0x00, 0x00


//--------------------- .nv.info.elMul            --------------------------
	.section	.nv.info.elMul,"",@"SHT_CUDA_INFO"
	.sectionflags	@""
	.align	4


	//----- nvinfo : EIATTR_CUDA_API_VERSION
	.align		4
        /*0000*/ 	.byte	0x04, 0x37
        /*0002*/ 	.short	(.L_106 - .L_105)
.L_105:
        /*0004*/ 	.word	0x00000082


	//----- nvinfo : EIATTR_KPARAM_INFO
	.align		4
.L_106:
        /*0008*/ 	.byte	0x04, 0x17
        /*000a*/ 	.short	(.L_108 - .L_107)
.L_107:
        /*000c*/ 	.word	0x00000000
        /*0010*/ 	.short	0x0003
        /*0012*/ 	.short	0x0010
        /*0014*/ 	.byte	0x00, 0xf5, 0x21, 0x00


	//----- nvinfo : EIATTR_KPARAM_INFO
	.align		4
.L_108:
        /*0018*/ 	.byte	0x04, 0x17
        /*001a*/ 	.short	(.L_110 - .L_109)
.L_109:
        /*001c*/ 	.word	0x00000000
        /*0020*/ 	.short	0x0002
        /*0022*/ 	.short	0x0008
        /*0024*/ 	.byte	0x00, 0xf5, 0x21, 0x00


	//----- nvinfo : EIATTR_KPARAM_INFO
	.align		4
.L_110:
        /*0028*/ 	.byte	0x04, 0x17
        /*002a*/ 	.short	(.L_112 - .L_111)
.L_111:
        /*002c*/ 	.word	0x00000000
        /*0030*/ 	.short	0x0001
        /*0032*/ 	.short	0x0004
        /*0034*/ 	.byte	0x00, 0xf0, 0x11, 0x00


	//----- nvinfo : EIATTR_KPARAM_INFO
	.align		4
.L_112:
        /*0038*/ 	.byte	0x04, 0x17
        /*003a*/ 	.short	(.L_114 - .L_113)
.L_113:
        /*003c*/ 	.word	0x00000000
        /*0040*/ 	.short	0x0000
        /*0042*/ 	.short	0x0000
        /*0044*/ 	.byte	0x00, 0xf0, 0x11, 0x00


	//----- nvinfo : EIATTR_SPARSE_MMA_MASK
	.align		4
.L_114:
        /*0048*/ 	.byte	0x03, 0x50
        /*004a*/ 	.short	0x0000


	//----- nvinfo : EIATTR_MAXREG_COUNT
	.align		4
        /*004c*/ 	.byte	0x03, 0x1b
        /*004e*/ 	.short	0x00ff


	//----- nvinfo : EIATTR_MERCURY_ISA_VERSION
	.align		4
        /*0050*/ 	.byte	0x03, 0x5f
        /*0052*/ 	.short	0x0101


	//----- nvinfo : EIATTR_VRC_CTA_INIT_COUNT
	.align		4
        /*0054*/ 	.byte	0x02, 0x4a
	.zero		1
	.zero		1


	//----- nvinfo : EIATTR_EXIT_INSTR_OFFSETS
	.align		4
        /*0058*/ 	.byte	0x04, 0x1c
        /*005a*/ 	.short	(.L_116 - .L_115)


	//   ....[0]....
.L_115:
        /*005c*/ 	.word	0x000000d0


	//   ....[1]....
        /*0060*/ 	.word	0x00000170


	//----- nvinfo : EIATTR_CBANK_PARAM_SIZE
	.align		4
.L_116:
        /*0064*/ 	.byte	0x03, 0x19
        /*0066*/ 	.short	0x0018


	//----- nvinfo : EIATTR_PARAM_CBANK
	.align		4
        /*0068*/ 	.byte	0x04, 0x0a
        /*006a*/ 	.short	(.L_118 - .L_117)
	.align		4
.L_117:
        /*006c*/ 	.word	index@(.nv.constant0.elMul)
        /*0070*/ 	.short	0x0380
        /*0072*/ 	.short	0x0018


	//----- nvinfo : EIATTR_SW_WAR
	.align		4
.L_118:
        /*0074*/ 	.byte	0x04, 0x36
        /*0076*/ 	.short	(.L_120 - .L_119)
.L_119:
        /*0078*/ 	.word	0x00000008
.L_120:


//--------------------- .nv.info.finishAdvX       --------------------------
	.section	.nv.info.finishAdvX,"",@"SHT_CUDA_INFO"
	.sectionflags	@""
	.align	4


	//----- nvinfo : EIATTR_CUDA_API_VERSION
	.align		4
        /*0000*/ 	.byte	0x04, 0x37
        /*0002*/ 	.short	(.L_122 - .L_121)
.L_121:
        /*0004*/ 	.word	0x00000082


	//----- nvinfo : EIATTR_KPARAM_INFO
	.align		4
.L_122:
        /*0008*/ 	.byte	0x04, 0x17
        /*000a*/ 	.short	(.L_124 - .L_123)
.L_123:
        /*000c*/ 	.word	0x00000000
        /*0010*/ 	.short	0x0003
        /*0012*/ 	.short	0x0010
        /*0014*/ 	.byte	0x00, 0xf5, 0x21, 0x00


	//----- nvinfo : EIATTR_KPARAM_INFO
	.align		4
.L_124:
        /*0018*/ 	.byte	0x04, 0x17
        /*001a*/ 	.short	(.L_126 - .L_125)
.L_125:
        /*001c*/ 	.word	0x00000000
        /*0020*/ 	.short	0x0002
        /*0022*/ 	.short	0x0008
        /*0024*/ 	.byte	0x00, 0xf5, 0x21, 0x00


	//----- nvinfo : EIATTR_KPARAM_INFO
	.align		4
.L_126:
        /*0028*/ 	.byte	0x04, 0x17
        /*002a*/ 	.short	(.L_128 - .L_127)
.L_127:
        /*002c*/ 	.word	0x00000000
        /*0030*/ 	.short	0x0001
        /*0032*/ 	.short	0x0004
        /*0034*/ 	.byte	0x00, 0xf0, 0x11, 0x00


	//----- nvinfo : EIATTR_KPARAM_INFO
	.align		4
.L_128:
        /*0038*/ 	.byte	0x04, 0x17
        /*003a*/ 	.short	(.L_130 - .L_129)
.L_129:
        /*003c*/ 	.word	0x00000000
        /*0040*/ 	.short	0x0000
        /*0042*/ 	.short	0x0000
        /*0044*/ 	.byte	0x00, 0xf0, 0x11, 0x00


	//----- nvinfo : EIATTR_SPARSE_MMA_MASK
	.align		4
.L_130:
        /*0048*/ 	.byte	0x03, 0x50
        /*004a*/ 	.short	0x0000


	//----- nvinfo : EIATTR_MAXREG_COUNT
	.align		4
        /*004c*/ 	.byte	0x03, 0x1b
        /*004e*/ 	.short	0x00ff


	//----- nvinfo : EIATTR_MERCURY_ISA_VERSION
	.align		4
        /*0050*/ 	.byte	0x03, 0x5f
        /*0052*/ 	.short	0x0101


	//----- nvinfo : EIATTR_VRC_CTA_INIT_COUNT
	.align		4
        /*0054*/ 	.byte	0x02, 0x4a
	.zero		1
	.zero		1


	//----- nvinfo : EIATTR_EXIT_INSTR_OFFSETS
	.align		4
        /*0058*/ 	.byte	0x04, 0x1c
        /*005a*/ 	.short	(.L_132 - .L_131)


	//   ....[0]....
.L_131:
        /*005c*/ 	.word	0x000000d0


	//   ....[1]....
        /*0060*/ 	.word	0x000001d0


	//   ....[2]....
        /*0064*/ 	.word	0x00000290


	//   ....[3]....
        /*0068*/ 	.word	0x000002e0


	//----- nvinfo : EIATTR_CRS_STACK_SIZE
	.align		4
.L_132:
        /*006c*/ 	.byte	0x04, 0x1e
        /*006e*/ 	.short	(.L_134 - .L_133)
.L_133:
        /*0070*/ 	.word	0x00000000


	//----- nvinfo : EIATTR_CBANK_PARAM_SIZE
	.align		4
.L_134:
        /*0074*/ 	.byte	0x03, 0x19
        /*0076*/ 	.short	0x0018


	//----- nvinfo : EIATTR_PARAM_CBANK
	.align		4
        /*0078*/ 	.byte	0x04, 0x0a
        /*007a*/ 	.short	(.L_136 - .L_135)
	.align		4
.L_135:
        /*007c*/ 	.word	index@(.nv.constant0.finishAdvX)
        /*0080*/ 	.short	0x0380
        /*0082*/ 	.short	0x0018


	//----- nvinfo : EIATTR_SW_WAR
	.align		4
.L_136:
        /*0084*/ 	.byte	0x04, 0x36
        /*0086*/ 	.short	(.L_138 - .L_137)
.L_137:
        /*0088*/ 	.word	0x00000008
.L_138:


//--------------------- .nv.info.cauchyLogErrDeriv --------------------------
	.section	.nv.info.cauchyLogErrDeriv,"",@"SHT_CUDA_INFO"
	.sectionflags	@""
	.align	4


	//----- nvinfo : EIATTR_CUDA_API_VERSION
	.align		4
        /*0000*/ 	.byte	0x04, 0x37
        /*0002*/ 	.short	(.L_140 - .L_139)
.L_139:
        /*0004*/ 	.word	0x00000082


	//----- nvinfo : EIATTR_KPARAM_INFO
	.align		4
.L_140:
        /*0008*/ 	.byte	0x04, 0x17
        /*000a*/ 	.short	(.L_142 - .L_141)
.L_141:
        /*000c*/ 	.word	0x00000000
        /*0010*/ 	.short	0x0004
        /*0012*/ 	.short	0x0018
        /*0014*/ 	.byte	0x00, 0xf5, 0x21, 0x00


	//----- nvinfo : EIATTR_KPARAM_INFO
	.align		4
.L_142:
        /*0018*/ 	.byte	0x04, 0x17
        /*001a*/ 	.short	(.L_144 - .L_143)
.L_143:
        /*001c*/ 	.word	0x00000000
        /*0020*/ 	.short	0x0003
        /*0022*/ 	.short	0x0010
        /*0024*/ 	.byte	0x00, 0xf5, 0x21, 0x00


	//----- nvinfo : EIATTR_KPARAM_INFO
	.align		4
.L_144:
        /*0028*/ 	.byte	0x04, 0x17
        /*002a*/ 	.short	(.L_146 - .L_145)
.L_145:
        /*002c*/ 	.word	0x00000000
        /*0030*/ 	.short	0x0002
        /*0032*/ 	.short	0x0008
        /*0034*/ 	.byte	0x00, 0xf5, 0x21, 0x00


	//----- nvinfo : EIATTR_KPARAM_INFO
	.align		4
.L_146:
        /*0038*/ 	.byte	0x04, 0x17
        /*003a*/ 	.short	(.L_148 - .L_147)
.L_147:
        /*003c*/ 	.word	0x00000000
        /*0040*/ 	.short	0x0001
        /*0042*/ 	.short	0x0004
        /*0044*/ 	.byte	0x00, 0xf0, 0x11, 0x00


	//----- nvinfo : EIATTR_KPARAM_INFO
	.align		4
.L_148:
        /*0048*/ 	.byte	0x04, 0x17
        /*004a*/ 	.short	(.L_150 - .L_149)
.L_149:
        /*004c*/ 	.word	0x00000000
        /*0050*/ 	.short	0x0000
        /*0052*/ 	.short	0x0000
        /*0054*/ 	.byte	0x00, 0xf0, 0x11, 0x00


	//----- nvinfo : EIATTR_SPARSE_MMA_MASK
	.align		4
.L_150:
        /*0058*/ 	.byte	0x03, 0x50
        /*005a*/ 	.short	0x0000


	//----- nvinfo : EIATTR_MAXREG_COUNT
	.align		4
        /*005c*/ 	.byte	0x03, 0x1b
        /*005e*/ 	.short	0x00ff


	//----- nvinfo : EIATTR_MERCURY_ISA_VERSION
	.align		4
        /*0060*/ 	.byte	0x03, 0x5f
        /*0062*/ 	.short	0x0101


	//----- nvinfo : EIATTR_VRC_CTA_INIT_COUNT
	.align		4
        /*0064*/ 	.byte	0x02, 0x4a
	.zero		1
	.zero		1


	//----- nvinfo : EIATTR_EXIT_INSTR_OFFSETS
	.align		4
        /*0068*/ 	.byte	0x04, 0x1c
        /*006a*/ 	.short	(.L_152 - .L_151)


	//   ....[0]....
.L_151:
        /*006c*/ 	.word	0x000000c0


	//   ....[1]....
        /*0070*/ 	.word	0x000002f0


	//----- nvinfo : EIATTR_CRS_STACK_SIZE
	.align		4
.L_152:
        /*0074*/ 	.byte	0x04, 0x1e
        /*0076*/ 	.short	(.L_154 - .L_153)
.L_153:
        /*0078*/ 	.word	0x00000000


	//----- nvinfo : EIATTR_CBANK_PARAM_SIZE
	.align		4
.L_154:
        /*007c*/ 	.byte	0x03, 0x19
        /*007e*/ 	.short	0x0020


	//----- nvinfo : EIATTR_PARAM_CBANK
	.align		4
        /*0080*/ 	.byte	0x04, 0x0a
        /*0082*/ 	.short	(.L_156 - .L_155)
	.align		4
.L_155:
        /*0084*/ 	.word	index@(.nv.constant0.cauchyLogErrDeriv)
        /*0088*/ 	.short	0x0380
        /*008a*/ 	.short	0x0020


	//----- nvinfo : EIATTR_SW_WAR
	.align		4
.L_156:
        /*008c*/ 	.byte	0x04, 0x36
        /*008e*/ 	.short	(.L_158 - .L_157)
.L_157:
        /*0090*/ 	.word	0x00000008
.L_158:


//--------------------- .nv.info.cauchyLogErr     --------------------------
	.section	.nv.info.cauchyLogErr,"",@"SHT_CUDA_INFO"
	.sectionflags	@""
	.align	4


	//----- nvinfo : EIATTR_CUDA_API_VERSION
	.align		4
        /*0000*/ 	.byte	0x04, 0x37
        /*0002*/ 	.short	(.L_160 - .L_159)
.L_159:
        /*0004*/ 	.word	0x00000082


	//----- nvinfo : EIATTR_KPARAM_INFO
	.align		4
.L_160:
        /*0008*/ 	.byte	0x04, 0x17
        /*000a*/ 	.short	(.L_162 - .L_161)
.L_161:
        /*000c*/ 	.word	0x00000000
        /*0010*/ 	.short	0x0003
        /*0012*/ 	.short	0x0010
        /*0014*/ 	.byte	0x00, 0xf5, 0x21, 0x00


	//----- nvinfo : EIATTR_KPARAM_INFO
	.align		4
.L_162:
        /*0018*/ 	.byte	0x04, 0x17
        /*001a*/ 	.short	(.L_164 - .L_163)
.L_163:
        /*001c*/ 	.word	0x00000000
        /*0020*/ 	.short	0x0002
        /*0022*/ 	.short	0x0008
        /*0024*/ 	.byte	0x00, 0xf5, 0x21, 0x00


	//----- nvinfo : EIATTR_KPARAM_INFO
	.align		4
.L_164:
        /*0028*/ 	.byte	0x04, 0x17
        /*002a*/ 	.short	(.L_166 - .L_165)
.L_165:
        /*002c*/ 	.word	0x00000000
        /*0030*/ 	.short	0x0001
        /*0032*/ 	.short	0x0004
        /*0034*/ 	.byte	0x00, 0xf0, 0x11, 0x00


	//----- nvinfo : EIATTR_KPARAM_INFO
	.align		4
.L_166:
        /*0038*/ 	.byte	0x04, 0x17
        /*003a*/ 	.short	(.L_168 - .L_167)
.L_167:
        /*003c*/ 	.word	0x00000000
        /*0040*/ 	.short	0x0000
        /*0042*/ 	.short	0x0000
        /*0044*/ 	.byte	0x00, 0xf0, 0x11, 0x00


	//----- nvinfo : EIATTR_SPARSE_MMA_MASK
	.align		4
.L_168:
        /*0048*/ 	.byte	0x03, 0x50
        /*004a*/ 	.short	0x0000


	//----- nvinfo : EIATTR_MAXREG_COUNT
	.align		4
        /*004c*/ 	.byte	0x03, 0x1b
        /*004e*/ 	.short	0x00ff


	//----- nvinfo : EIATTR_MERCURY_ISA_VERSION
	.align		4
        /*0050*/ 	.byte	0x03, 0x5f
        /*0052*/ 	.short	0x0101


	//----- nvinfo : EIATTR_VRC_CTA_INIT_COUNT
	.align		4
        /*0054*/ 	.byte	0x02, 0x4a
	.zero		1
	.zero		1


	//----- nvinfo : EIATTR_EXIT_INSTR_OFFSETS
	.align		4
        /*0058*/ 	.byte	0x04, 0x1c
        /*005a*/ 	.short	(.L_170 - .L_169)


	//   ....[0]....
.L_169:
        /*005c*/ 	.word	0x000000c0


	//   ....[1]....
        /*0060*/ 	.word	0x00000270


	//----- nvinfo : EIATTR_CBANK_PARAM_SIZE
	.align		4
.L_170:
        /*0064*/ 	.byte	0x03, 0x19
        /*0066*/ 	.short	0x0018


	//----- nvinfo : EIATTR_PARAM_CBANK
	.align		4
        /*0068*/ 	.byte	0x04, 0x0a
        /*006a*/ 	.short	(.L_172 - .L_171)
	.align		4
.L_171:
        /*006c*/ 	.word	index@(.nv.constant0.cauchyLogErr)
        /*0070*/ 	.short	0x0380
        /*0072*/ 	.short	0x0018


	//----- nvinfo : EIATTR_SW_WAR
	.align		4
.L_172:
        /*0074*/ 	.byte	0x04, 0x36
        /*0076*/ 	.short	(.L_174 - .L_173)
.L_173:
        /*0078*/ 	.word	0x00000008
.L_174:


//--------------------- .nv.info.normLogErrDeriv  --------------------------
	.section	.nv.info.normLogErrDeriv,"",@"SHT_CUDA_INFO"
	.sectionflags	@""
	.align	4


	//----- nvinfo : EIATTR_CUDA_API_VERSION
	.align		4
        /*0000*/ 	.byte	0x04, 0x37
        /*0002*/ 	.short	(.L_176 - .L_175)
.L_175:
        /*0004*/ 	.word	0x00000082


	//----- nvinfo : EIATTR_KPARAM_INFO
	.align		4
.L_176:
        /*0008*/ 	.byte	0x04, 0x17
        /*000a*/ 	.short	(.L_178 - .L_177)
.L_177:
        /*000c*/ 	.word	0x00000000
        /*0010*/ 	.short	0x0004
        /*0012*/ 	.short	0x0018
        /*0014*/ 	.byte	0x00, 0xf5, 0x21, 0x00


	//----- nvinfo : EIATTR_KPARAM_INFO
	.align		4
.L_178:
        /*0018*/ 	.byte	0x04, 0x17
        /*001a*/ 	.short	(.L_180 - .L_179)
.L_179:
        /*001c*/ 	.word	0x00000000
        /*0020*/ 	.short	0x0003
        /*0022*/ 	.short	0x0010
        /*0024*/ 	.byte	0x00, 0xf5, 0x21, 0x00


	//----- nvinfo : EIATTR_KPARAM_INFO
	.align		4
.L_180:
        /*0028*/ 	.byte	0x04, 0x17
        /*002a*/ 	.short	(.L_182 - .L_181)
.L_181:
        /*002c*/ 	.word	0x00000000
        /*0030*/ 	.short	0x0002
        /*0032*/ 	.short	0x0008
        /*0034*/ 	.byte	0x00, 0xf5, 0x21, 0x00


	//----- nvinfo : EIATTR_KPARAM_INFO
	.align		4
.L_182:
        /*0038*/ 	.byte	0x04, 0x17
        /*003a*/ 	.short	(.L_184 - .L_183)
.L_183:
        /*003c*/ 	.word	0x00000000
        /*0040*/ 	.short	0x0001
        /*0042*/ 	.short	0x0004
        /*0044*/ 	.byte	0x00, 0xf0, 0x11, 0x00


	//----- nvinfo : EIATTR_KPARAM_INFO
	.align		4
.L_184:
        /*0048*/ 	.byte	0x04, 0x17
        /*004a*/ 	.short	(.L_186 - .L_185)
.L_185:
        /*004c*/ 	.word	0x00000000
        /*0050*/ 	.short	0x0000
        /*0052*/ 	.short	0x0000
        /*0054*/ 	.byte	0x00, 0xf0, 0x11, 0x00


	//----- nvinfo : EIATTR_SPARSE_MMA_MASK
	.align		4
.L_186:
        /*0058*/ 	.byte	0x03, 0x50
        /*005a*/ 	.short	0x0000


	//----- nvinfo : EIATTR_MAXREG_COUNT
	.align		4
        /*005c*/ 	.byte	0x03, 0x1b
        /*005e*/ 	.short	0x00ff


	//----- nvinfo : EIATTR_MERCURY_ISA_VERSION
	.align		4
        /*0060*/ 	.byte	0x03, 0x5f
        /*0062*/ 	.short	0x0101


	//----- nvinfo : EIATTR_VRC_CTA_INIT_COUNT
	.align		4
        /*0064*/ 	.byte	0x02, 0x4a
	.zero		1
	.zero		1


	//----- nvinfo : EIATTR_EXIT_INSTR_OFFSETS
	.align		4
        /*0068*/ 	.byte	0x04, 0x1c
        /*006a*/ 	.short	(.L_188 - .L_187)


	//   ....[0]....
.L_187:
        /*006c*/ 	.word	0x000000c0


	//   ....[1]....
        /*0070*/ 	.word	0x00000280


	//----- nvinfo : EIATTR_CBANK_PARAM_SIZE
	.align		4
.L_188:
        /*0074*/ 	.byte	0x03, 0x19
        /*0076*/ 	.short	0x0020


	//----- nvinfo : EIATTR_PARAM_CBANK
	.align		4
        /*0078*/ 	.byte	0x04, 0x0a
        /*007a*/ 	.short	(.L_190 - .L_189)
	.align		4
.L_189:
        /*007c*/ 	.word	index@(.nv.constant0.normLogErrDeriv)
        /*0080*/ 	.short	0x0380
        /*0082*/ 	.short	0x0020


	//----- nvinfo : EIATTR_SW_WAR
	.align		4
.L_190:
        /*0084*/ 	.byte	0x04, 0x36
        /*0086*/ 	.short	(.L_192 - .L_191)
.L_191:
        /*0088*/ 	.word	0x00000008
.L_192:


//--------------------- .nv.info.normLogErr       --------------------------
	.section	.nv.info.normLogErr,"",@"SHT_CUDA_INFO"
	.sectionflags	@""
	.align	4


	//----- nvinfo : EIATTR_CUDA_API_VERSION
	.align		4
        /*0000*/ 	.byte	0x04, 0x37
        /*0002*/ 	.short	(.L_194 - .L_193)
.L_193:
        /*0004*/ 	.word	0x00000082


	//----- nvinfo : EIATTR_KPARAM_INFO
	.align		4
.L_194:
        /*0008*/ 	.byte	0x04, 0x17
        /*000a*/ 	.short	(.L_196 - .L_195)
.L_195:
        /*000c*/ 	.word	0x00000000
        /*0010*/ 	.short	0x0003
        /*0012*/ 	.short	0x0010
        /*0014*/ 	.byte	0x00, 0xf5, 0x21, 0x00


	//----- nvinfo : EIATTR_KPARAM_INFO
	.align		4
.L_196:
        /*0018*/ 	.byte	0x04, 0x17
        /*001a*/ 	.short	(.L_198 - .L_197)
.L_197:
        /*001c*/ 	.word	0x00000000
        /*0020*/ 	.short	0x0002
        /*0022*/ 	.short	0x0008
        /*0024*/ 	.byte	0x00, 0xf5, 0x21, 0x00


	//----- nvinfo : EIATTR_KPARAM_INFO
	.align		4
.L_198:
        /*0028*/ 	.byte	0x04, 0x17
        /*002a*/ 	.short	(.L_200 - .L_199)
.L_199:
        /*002c*/ 	.word	0x00000000
        /*0030*/ 	.short	0x0001
        /*0032*/ 	.short	0x0004
        /*0034*/ 	.byte	0x00, 0xf0, 0x11, 0x00


	//----- nvinfo : EIATTR_KPARAM_INFO
	.align		4
.L_200:
        /*0038*/ 	.byte	0x04, 0x17
        /*003a*/ 	.short	(.L_202 - .L_201)
.L_201:
        /*003c*/ 	.word	0x00000000
        /*0040*/ 	.short	0x0000
        /*0042*/ 	.short	0x0000
        /*0044*/ 	.byte	0x00, 0xf0, 0x11, 0x00


	//----- nvinfo : EIATTR_SPARSE_MMA_MASK
	.align		4
.L_202:
        /*0048*/ 	.byte	0x03, 0x50
        /*004a*/ 	.short	0x0000


	//----- nvinfo : EIATTR_MAXREG_COUNT
	.align		4
        /*004c*/ 	.byte	0x03, 0x1b
        /*004e*/ 	.short	0x00ff


	//----- nvinfo : EIATTR_MERCURY_ISA_VERSION
	.align		4
        /*0050*/ 	.byte	0x03, 0x5f
        /*0052*/ 	.short	0x0101


	//----- nvinfo : EIATTR_VRC_CTA_INIT_COUNT
	.align		4
        /*0054*/ 	.byte	0x02, 0x4a
	.zero		1
	.zero		1


	//----- nvinfo : EIATTR_EXIT_INSTR_OFFSETS
	.align		4
        /*0058*/ 	.byte	0x04, 0x1c
        /*005a*/ 	.short	(.L_204 - .L_203)


	//   ....[0]....
.L_203:
        /*005c*/ 	.word	0x000000c0


	//   ....[1]....
        /*0060*/ 	.word	0x00000290


	//----- nvinfo : EIATTR_CBANK_PARAM_SIZE
	.align		4
.L_204:
        /*0064*/ 	.byte	0x03, 0x19
        /*0066*/ 	.short	0x0018


	//----- nvinfo : EIATTR_PARAM_CBANK
	.align		4
        /*0068*/ 	.byte	0x04, 0x0a
        /*006a*/ 	.short	(.L_206 - .L_205)
	.align		4
.L_205:
        /*006c*/ 	.word	index@(.nv.constant0.normLogErr)
        /*0070*/ 	.short	0x0380
        /*0072*/ 	.short	0x0018


	//----- nvinfo : EIATTR_SW_WAR
	.align		4
.L_206:
        /*0074*/ 	.byte	0x04, 0x36
        /*0076*/ 	.short	(.L_208 - .L_207)
.L_207:
        /*0078*/ 	.word	0x00000008
.L_208:


//--------------------- .nv.info.absErrDeriv      --------------------------
	.section	.nv.info.absErrDeriv,"",@"SHT_CUDA_INFO"
	.sectionflags	@""
	.align	4


	//----- nvinfo : EIATTR_CUDA_API_VERSION
	.align		4
        /*0000*/ 	.byte	0x04, 0x37
        /*0002*/ 	.short	(.L_210 - .L_209)
.L_209:
        /*0004*/ 	.word	0x00000082


	//----- nvinfo : EIATTR_KPARAM_INFO
	.align		4
.L_210:
        /*0008*/ 	.byte	0x04, 0x17
        /*000a*/ 	.short	(.L_212 - .L_211)
.L_211:
        /*000c*/ 	.word	0x00000000
        /*0010*/ 	.short	0x0004
        /*0012*/ 	.short	0x0018
        /*0014*/ 	.byte	0x00, 0xf5, 0x21, 0x00


	//----- nvinfo : EIATTR_KPARAM_INFO
	.align		4
.L_212:
        /*0018*/ 	.byte	0x04, 0x17
        /*001a*/ 	.short	(.L_214 - .L_213)
.L_213:
        /*001c*/ 	.word	0x00000000
        /*0020*/ 	.short	0x0003
        /*0022*/ 	.short	0x0010
        /*0024*/ 	.byte	0x00, 0xf5, 0x21, 0x00


	//----- nvinfo : EIATTR_KPARAM_INFO
	.align		4
.L_214:
        /*0028*/ 	.byte	0x04, 0x17
        /*002a*/ 	.short	(.L_216 - .L_215)
.L_215:
        /*002c*/ 	.word	0x00000000
        /*0030*/ 	.short	0x0002
        /*0032*/ 	.short	0x0008
        /*0034*/ 	.byte	0x00, 0xf5, 0x21, 0x00


	//----- nvinfo : EIATTR_KPARAM_INFO
	.align		4
.L_216:
        /*0038*/ 	.byte	0x04, 0x17
        /*003a*/ 	.short	(.L_218 - .L_217)
.L_217:
        /*003c*/ 	.word	0x00000000
        /*0040*/ 	.short	0x0001
        /*0042*/ 	.short	0x0004
        /*0044*/ 	.byte	0x00, 0xf0, 0x11, 0x00


	//----- nvinfo : EIATTR_KPARAM_INFO
	.align		4
.L_218:
        /*0048*/ 	.byte	0x04, 0x17
        /*004a*/ 	.short	(.L_220 - .L_219)
.L_219:
        /*004c*/ 	.word	0x00000000
        /*0050*/ 	.short	0x0000
        /*0052*/ 	.short	0x0000
        /*0054*/ 	.byte	0x00, 0xf0, 0x11, 0x00


	//----- nvinfo : EIATTR_SPARSE_MMA_MASK
	.align		4
.L_220:
        /*0058*/ 	.byte	0x03, 0x50
        /*005a*/ 	.short	0x0000


	//----- nvinfo : EIATTR_MAXREG_COUNT
	.align		4
        /*005c*/ 	.byte	0x03, 0x1b
        /*005e*/ 	.short	0x00ff


	//----- nvinfo : EIATTR_MERCURY_ISA_VERSION
	.align		4
        /*0060*/ 	.byte	0x03, 0x5f
        /*0062*/ 	.short	0x0101


	//----- nvinfo : EIATTR_VRC_CTA_INIT_COUNT
	.align		4
        /*0064*/ 	.byte	0x02, 0x4a
	.zero		1
	.zero		1


	//----- nvinfo : EIATTR_EXIT_INSTR_OFFSETS
	.align		4
        /*0068*/ 	.byte	0x04, 0x1c
        /*006a*/ 	.short	(.L_222 - .L_221)


	//   ....[0]....
.L_221:
        /*006c*/ 	.word	0x000000d0


	//   ....[1]....
        /*0070*/ 	.word	0x000001b0


	//----- nvinfo : EIATTR_CBANK_PARAM_SIZE
	.align		4
.L_222:
        /*0074*/ 	.byte	0x03, 0x19
        /*0076*/ 	.short	0x0020


	//----- nvinfo : EIATTR_PARAM_CBANK
	.align		4
        /*0078*/ 	.byte	0x04, 0x0a
        /*007a*/ 	.short	(.L_224 - .L_223)
	.align		4
.L_223:
        /*007c*/ 	.word	index@(.nv.constant0.absErrDeriv)
        /*0080*/ 	.short	0x0380
        /*0082*/ 	.short	0x0020


	//----- nvinfo : EIATTR_SW_WAR
	.align		4
.L_224:
        /*0084*/ 	.byte	0x04, 0x36
        /*0086*/ 	.short	(.L_226 - .L_225)
.L_225:
        /*0088*/ 	.word	0x00000008
.L_226:


//--------------------- .nv.info.sqErrDeriv       --------------------------
	.section	.nv.info.sqErrDeriv,"",@"SHT_CUDA_INFO"
	.sectionflags	@""
	.align	4


	//----- nvinfo : EIATTR_CUDA_API_VERSION
	.align		4
        /*0000*/ 	.byte	0x04, 0x37
        /*0002*/ 	.short	(.L_228 - .L_227)
.L_227:
        /*0004*/ 	.word	0x00000082


	//----- nvinfo : EIATTR_KPARAM_INFO
	.align		4
.L_228:
        /*0008*/ 	.byte	0x04, 0x17
        /*000a*/ 	.short	(.L_230 - .L_229)
.L_229:
        /*000c*/ 	.word	0x00000000
        /*0010*/ 	.short	0x0004
        /*0012*/ 	.short	0x0018
        /*0014*/ 	.byte	0x00, 0xf5, 0x21, 0x00


	//----- nvinfo : EIATTR_KPARAM_INFO
	.align		4
.L_230:
        /*0018*/ 	.byte	0x04, 0x17
        /*001a*/ 	.short	(.L_232 - .L_231)
.L_231:
        /*001c*/ 	.word	0x00000000
        /*0020*/ 	.short	0x0003
        /*0022*/ 	.short	0x0010
        /*0024*/ 	.byte	0x00, 0xf5, 0x21, 0x00


	//----- nvinfo : EIATTR_KPARAM_INFO
	.align		4
.L_232:
        /*0028*/ 	.byte	0x04, 0x17
        /*002a*/ 	.short	(.L_234 - .L_233)
.L_233:
        /*002c*/ 	.word	0x00000000
        /*0030*/ 	.short	0x0002
        /*0032*/ 	.short	0x0008
        /*0034*/ 	.byte	0x00, 0xf5, 0x21, 0x00


	//----- nvinfo : EIATTR_KPARAM_INFO
	.align		4
.L_234:
        /*0038*/ 	.byte	0x04, 0x17
        /*003a*/ 	.short	(.L_236 - .L_235)
.L_235:
        /*003c*/ 	.word	0x00000000
        /*0040*/ 	.short	0x0001
        /*0042*/ 	.short	0x0004
        /*0044*/ 	.byte	0x00, 0xf0, 0x11, 0x00


	//----- nvinfo : EIATTR_KPARAM_INFO
	.align		4
.L_236:
        /*0048*/ 	.byte	0x04, 0x17
        /*004a*/ 	.short	(.L_238 - .L_237)
.L_237:
        /*004c*/ 	.word	0x00000000
        /*0050*/ 	.short	0x0000
        /*0052*/ 	.short	0x0000
        /*0054*/ 	.byte	0x00, 0xf0, 0x11, 0x00


	//----- nvinfo : EIATTR_SPARSE_MMA_MASK
	.align		4
.L_238:
        /*0058*/ 	.byte	0x03, 0x50
        /*005a*/ 	.short	0x0000


	//----- nvinfo : EIATTR_MAXREG_COUNT
	.align		4
        /*005c*/ 	.byte	0x03, 0x1b
        /*005e*/ 	.short	0x00ff


	//----- nvinfo : EIATTR_MERCURY_ISA_VERSION
	.align		4
        /*0060*/ 	.byte	0x03, 0x5f
        /*0062*/ 	.short	0x0101


	//----- nvinfo : EIATTR_VRC_CTA_INIT_COUNT
	.align		4
        /*0064*/ 	.byte	0x02, 0x4a
	.zero		1
	.zero		1


	//----- nvinfo : EIATTR_EXIT_INSTR_OFFSETS
	.align		4
        /*0068*/ 	.byte	0x04, 0x1c
        /*006a*/ 	.short	(.L_240 - .L_239)


	//   ....[0]....
.L_239:
        /*006c*/ 	.word	0x000000d0


	//   ....[1]....
        /*0070*/ 	.word	0x000001a0


	//----- nvinfo : EIATTR_CBANK_PARAM_SIZE
	.align		4
.L_240:
        /*0074*/ 	.byte	0x03, 0x19
        /*0076*/ 	.short	0x0020


	//----- nvinfo : EIATTR_PARAM_CBANK
	.align		4
        /*0078*/ 	.byte	0x04, 0x0a
        /*007a*/ 	.short	(.L_242 - .L_241)
	.align		4
.L_241:
        /*007c*/ 	.word	index@(.nv.constant0.sqErrDeriv)
        /*0080*/ 	.short	0x0380
        /*0082*/ 	.short	0x0020


	//----- nvinfo : EIATTR_SW_WAR
	.align		4
.L_242:
        /*0084*/ 	.byte	0x04, 0x36
        /*0086*/ 	.short	(.L_244 - .L_243)
.L_243:
        /*0088*/ 	.word	0x00000008
.L_244:


//--------------------- .nv.info.absErr           --------------------------
	.section	.nv.info.absErr,"",@"SHT_CUDA_INFO"
	.sectionflags	@""
	.align	4


	//----- nvinfo : EIATTR_CUDA_API_VERSION
	.align		4
        /*0000*/ 	.byte	0x04, 0x37
        /*0002*/ 	.short	(.L_246 - .L_245)
.L_245:
        /*0004*/ 	.word	0x00000082


	//----- nvinfo : EIATTR_KPARAM_INFO
	.align		4
.L_246:
        /*0008*/ 	.byte	0x04, 0x17
        /*000a*/ 	.short	(.L_248 - .L_247)
.L_247:
        /*000c*/ 	.word	0x00000000
        /*0010*/ 	.short	0x0003
        /*0012*/ 	.short	0x0010
        /*0014*/ 	.byte	0x00, 0xf5, 0x21, 0x00


	//----- nvinfo : EIATTR_KPARAM_INFO
	.align		4
.L_248:
        /*0018*/ 	.byte	0x04, 0x17
        /*001a*/ 	.short	(.L_250 - .L_249)
.L_249:
        /*001c*/ 	.word	0x00000000
        /*0020*/ 	.short	0x0002
        /*0022*/ 	.short	0x0008
        /*0024*/ 	.byte	0x00, 0xf5, 0x21, 0x00


	//----- nvinfo : EIATTR_KPARAM_INFO
	.align		4
.L_250:
        /*0028*/ 	.byte	0x04, 0x17
        /*002a*/ 	.short	(.L_252 - .L_251)
.L_251:
        /*002c*/ 	.word	0x00000000
        /*0030*/ 	.short	0x0001
        /*0032*/ 	.short	0x0004
        /*0034*/ 	.byte	0x00, 0xf0, 0x11, 0x00


	//----- nvinfo : EIATTR_KPARAM_INFO
	.align		4
.L_252:
        /*0038*/ 	.byte	0x04, 0x17
        /*003a*/ 	.short	(.L_254 - .L_253)
.L_253:
        /*003c*/ 	.word	0x00000000
        /*0040*/ 	.short	0x0000
        /*0042*/ 	.short	0x0000
        /*0044*/ 	.byte	0x00, 0xf0, 0x11, 0x00


	//----- nvinfo : EIATTR_SPARSE_MMA_MASK
	.align		4
.L_254:
        /*0048*/ 	.byte	0x03, 0x50
        /*004a*/ 	.short	0x0000


	//----- nvinfo : EIATTR_MAXREG_COUNT
	.align		4
        /*004c*/ 	.byte	0x03, 0x1b
        /*004e*/ 	.short	0x00ff


	//----- nvinfo : EIATTR_MERCURY_ISA_VERSION
	.align		4
        /*0050*/ 	.byte	0x03, 0x5f
        /*0052*/ 	.short	0x0101


	//----- nvinfo : EIATTR_VRC_CTA_INIT_COUNT
	.align		4
        /*0054*/ 	.byte	0x02, 0x4a
	.zero		1
	.zero		1


	//----- nvinfo : EIATTR_EXIT_INSTR_OFFSETS
	.align		4
        /*0058*/ 	.byte	0x04, 0x1c
        /*005a*/ 	.short	(.L_256 - .L_255)


	//   ....[0]....
.L_255:
        /*005c*/ 	.word	0x000000d0


	//   ....[1]....
        /*0060*/ 	.word	0x00000180


	//----- nvinfo : EIATTR_CBANK_PARAM_SIZE
	.align		4
.L_256:
        /*0064*/ 	.byte	0x03, 0x19
        /*0066*/ 	.short	0x0018


	//----- nvinfo : EIATTR_PARAM_CBANK
	.align		4
        /*0068*/ 	.byte	0x04, 0x0a
        /*006a*/ 	.short	(.L_258 - .L_257)
	.align		4
.L_257:
        /*006c*/ 	.word	index@(.nv.constant0.absErr)
        /*0070*/ 	.short	0x0380
        /*0072*/ 	.short	0x0018


	//----- nvinfo : EIATTR_SW_WAR
	.align		4
.L_258:
        /*0074*/ 	.byte	0x04, 0x36
        /*0076*/ 	.short	(.L_260 - .L_259)
.L_259:
        /*0078*/ 	.word	0x00000008
.L_260:


//--------------------- .nv.info.sqErr            --------------------------
	.section	.nv.info.sqErr,"",@"SHT_CUDA_INFO"
	.sectionflags	@""
	.align	4


	//----- nvinfo : EIATTR_CUDA_API_VERSION
	.align		4
        /*0000*/ 	.byte	0x04, 0x37
        /*0002*/ 	.short	(.L_262 - .L_261)
.L_261:
        /*0004*/ 	.word	0x00000082


	//----- nvinfo : EIATTR_KPARAM_INFO
	.align		4
.L_262:
        /*0008*/ 	.byte	0x04, 0x17
        /*000a*/ 	.short	(.L_264 - .L_263)
.L_263:
        /*000c*/ 	.word	0x00000000
        /*0010*/ 	.short	0x0003
        /*0012*/ 	.short	0x0010
        /*0014*/ 	.byte	0x00, 0xf5, 0x21, 0x00


	//----- nvinfo : EIATTR_KPARAM_INFO
	.align		4
.L_264:
        /*0018*/ 	.byte	0x04, 0x17
        /*001a*/ 	.short	(.L_266 - .L_265)
.L_265:
        /*001c*/ 	.word	0x00000000
        /*0020*/ 	.short	0x0002
        /*0022*/ 	.short	0x0008
        /*0024*/ 	.byte	0x00, 0xf5, 0x21, 0x00


	//----- nvinfo : EIATTR_KPARAM_INFO
	.align		4
.L_266:
        /*0028*/ 	.byte	0x04, 0x17
        /*002a*/ 	.short	(.L_268 - .L_267)
.L_267:
        /*002c*/ 	.word	0x00000000
        /*0030*/ 	.short	0x0001
        /*0032*/ 	.short	0x0004
        /*0034*/ 	.byte	0x00, 0xf0, 0x11, 0x00


	//----- nvinfo : EIATTR_KPARAM_INFO
	.align		4
.L_268:
        /*0038*/ 	.byte	0x04, 0x17
        /*003a*/ 	.short	(.L_270 - .L_269)
.L_269:
        /*003c*/ 	.word	0x00000000
        /*0040*/ 	.short	0x0000
        /*0042*/ 	.short	0x0000
        /*0044*/ 	.byte	0x00, 0xf0, 0x11, 0x00


	//----- nvinfo : EIATTR_SPARSE_MMA_MASK
	.align		4
.L_270:
        /*0048*/ 	.byte	0x03, 0x50
        /*004a*/ 	.short	0x0000


	//----- nvinfo : EIATTR_MAXREG_COUNT
	.align		4
        /*004c*/ 	.byte	0x03, 0x1b
        /*004e*/ 	.short	0x00ff


	//----- nvinfo : EIATTR_MERCURY_ISA_VERSION
	.align		4
        /*0050*/ 	.byte	0x03, 0x5f
        /*0052*/ 	.short	0x0101


	//----- nvinfo : EIATTR_VRC_CTA_INIT_COUNT
	.align		4
        /*0054*/ 	.byte	0x02, 0x4a
	.zero		1
	.zero		1


	//----- nvinfo : EIATTR_EXIT_INSTR_OFFSETS
	.align		4
        /*0058*/ 	.byte	0x04, 0x1c
        /*005a*/ 	.short	(.L_272 - .L_271)


	//   ....[0]....
.L_271:
        /*005c*/ 	.word	0x000000d0


	//   ....[1]....
        /*0060*/ 	.word	0x00000180


	//----- nvinfo : EIATTR_CBANK_PARAM_SIZE
	.align		4
.L_272:
        /*0064*/ 	.byte	0x03, 0x19
        /*0066*/ 	.short	0x0018


	//----- nvinfo : EIATTR_PARAM_CBANK
	.align		4
        /*0068*/ 	.byte	0x04, 0x0a
        /*006a*/ 	.short	(.L_274 - .L_273)
	.align		4
.L_273:
        /*006c*/ 	.word	index@(.nv.constant0.sqErr)
        /*0070*/ 	.short	0x0380
        /*0072*/ 	.short	0x0018


	//----- nvinfo : EIATTR_SW_WAR
	.align		4
.L_274:
        /*0074*/ 	.byte	0x04, 0x36
        /*0076*/ 	.short	(.L_276 - .L_275)
.L_275:
        /*0078*/ 	.word	0x00000008
.L_276:


//--------------------- .nv.info.finish_delta     --------------------------
	.section	.nv.info.finish_delta,"",@"SHT_CUDA_INFO"
	.sectionflags	@""
	.align	4


	//----- nvinfo : EIATTR_CUDA_API_VERSION
	.align		4
        /*0000*/ 	.byte	0x04, 0x37
        /*0002*/ 	.short	(.L_278 - .L_277)
.L_277:
        /*0004*/ 	.word	0x00000082


	//----- nvinfo : EIATTR_KPARAM_INFO
	.align		4
.L_278:
        /*0008*/ 	.byte	0x04, 0x17
        /*000a*/ 	.short	(.L_280 - .L_279)
.L_279:
        /*000c*/ 	.word	0x00000000
        /*0010*/ 	.short	0x0004
        /*0012*/ 	.short	0x0018
        /*0014*/ 	.byte	0x00, 0xf5, 0x21, 0x00


	//----- nvinfo : EIATTR_KPARAM_INFO
	.align		4
.L_280:
        /*0018*/ 	.byte	0x04, 0x17
        /*001a*/ 	.short	(.L_282 - .L_281)
.L_281:
        /*001c*/ 	.word	0x00000000
        /*0020*/ 	.short	0x0003
        /*0022*/ 	.short	0x0010
        /*0024*/ 	.byte	0x00, 0xf5, 0x21, 0x00


	//----- nvinfo : EIATTR_KPARAM_INFO
	.align		4
.L_282:
        /*0028*/ 	.byte	0x04, 0x17
        /*002a*/ 	.short	(.L_284 - .L_283)
.L_283:
        /*002c*/ 	.word	0x00000000
        /*0030*/ 	.short	0x0002
        /*0032*/ 	.short	0x0008
        /*0034*/ 	.byte	0x00, 0xf5, 0x21, 0x00


	//----- nvinfo : EIATTR_KPARAM_INFO
	.align		4
.L_284:
        /*0038*/ 	.byte	0x04, 0x17
        /*003a*/ 	.short	(.L_286 - .L_285)
.L_285:
        /*003c*/ 	.word	0x00000000
        /*0040*/ 	.short	0x0001
        /*0042*/ 	.short	0x0004
        /*0044*/ 	.byte	0x00, 0xf0, 0x11, 0x00


	//----- nvinfo : EIATTR_KPARAM_INFO
	.align		4
.L_286:
        /*0048*/ 	.byte	0x04, 0x17
        /*004a*/ 	.short	(.L_288 - .L_287)
.L_287:
        /*004c*/ 	.word	0x00000000
        /*0050*/ 	.short	0x0000
        /*0052*/ 	.short	0x0000
        /*0054*/ 	.byte	0x00, 0xf0, 0x11, 0x00


	//----- nvinfo : EIATTR_SPARSE_MMA_MASK
	.align		4
.L_288:
        /*0058*/ 	.byte	0x03, 0x50
        /*005a*/ 	.short	0x0000


	//----- nvinfo : EIATTR_MAXREG_COUNT
	.align		4
        /*005c*/ 	.byte	0x03, 0x1b
        /*005e*/ 	.short	0x00ff


	//----- nvinfo : EIATTR_MERCURY_ISA_VERSION
	.align		4
        /*0060*/ 	.byte	0x03, 0x5f
        /*0062*/ 	.short	0x0101


	//----- nvinfo : EIATTR_VRC_CTA_INIT_COUNT
	.align		4
        /*0064*/ 	.byte	0x02, 0x4a
	.zero		1
	.zero		1


	//----- nvinfo : EIATTR_EXIT_INSTR_OFFSETS
	.align		4
        /*0068*/ 	.byte	0x04, 0x1c
        /*006a*/ 	.short	(.L_290 - .L_289)


	//   ....[0]....
.L_289:
        /*006c*/ 	.word	0x000000d0


	//   ....[1]....
        /*0070*/ 	.word	0x000001b0


	//----- nvinfo : EIATTR_CBANK_PARAM_SIZE
	.align		4
.L_290:
        /*0074*/ 	.byte	0x03, 0x19
        /*0076*/ 	.short	0x0020


	//----- nvinfo : EIATTR_PARAM_CBANK
	.align		4
        /*0078*/ 	.byte	0x04, 0x0a
        /*007a*/ 	.short	(.L_292 - .L_291)
	.align		4
.L_291:
        /*007c*/ 	.word	index@(.nv.constant0.finish_delta)
        /*0080*/ 	.short	0x0380
        /*0082*/ 	.short	0x0020


	//----- nvinfo : EIATTR_SW_WAR
	.align		4
.L_292:
        /*0084*/ 	.byte	0x04, 0x36
        /*0086*/ 	.short	(.L_294 - .L_293)
.L_293:
        /*0088*/ 	.word	0x00000008
.L_294:


//--------------------- .nv.info.swap_matrix_col  --------------------------
	.section	.nv.info.swap_matrix_col,"",@"SHT_CUDA_INFO"
	.sectionflags	@""
	.align	4


	//----- nvinfo : EIATTR_CUDA_API_VERSION
	.align		4
        /*0000*/ 	.byte	0x04, 0x37
        /*0002*/ 	.short	(.L_296 - .L_295)
.L_295:
        /*0004*/ 	.word	0x00000082


	//----- nvinfo : EIATTR_KPARAM_INFO
	.align		4
.L_296:
        /*0008*/ 	.byte	0x04, 0x17
        /*000a*/ 	.short	(.L_298 - .L_297)
.L_297:
        /*000c*/ 	.word	0x00000000
        /*0010*/ 	.short	0x0003
        /*0012*/ 	.short	0x0010
        /*0014*/ 	.byte	0x00, 0xf5, 0x21, 0x00


	//----- nvinfo : EIATTR_KPARAM_INFO
	.align		4
.L_298:
        /*0018*/ 	.byte	0x04, 0x17
        /*001a*/ 	.short	(.L_300 - .L_299)
.L_299:
        /*001c*/ 	.word	0x00000000
        /*0020*/ 	.short	0x0002
        /*0022*/ 	.short	0x0008
        /*0024*/ 	.byte	0x00, 0xf5, 0x21, 0x00


	//----- nvinfo : EIATTR_KPARAM_INFO
	.align		4
.L_300:
        /*0028*/ 	.byte	0x04, 0x17
        /*002a*/ 	.short	(.L_302 - .L_301)
.L_301:
        /*002c*/ 	.word	0x00000000
        /*0030*/ 	.short	0x0001
        /*0032*/ 	.short	0x0004
        /*0034*/ 	.byte	0x00, 0xf0, 0x11, 0x00


	//----- nvinfo : EIATTR_KPARAM_INFO
	.align		4
.L_302:
        /*0038*/ 	.byte	0x04, 0x17
        /*003a*/ 	.short	(.L_304 - .L_303)
.L_303:
        /*003c*/ 	.word	0x00000000
        /*0040*/ 	.short	0x0000
        /*0042*/ 	.short	0x0000
        /*0044*/ 	.byte	0x00, 0xf0, 0x11, 0x00


	//----- nvinfo : EIATTR_SPARSE_MMA_MASK
	.align		4
.L_304:
        /*0048*/ 	.byte	0x03, 0x50
        /*004a*/ 	.short	0x0000


	//----- nvinfo : EIATTR_MAXREG_COUNT
	.align		4
        /*004c*/ 	.byte	0x03, 0x1b
        /*004e*/ 	.short	0x00ff


	//----- nvinfo : EIATTR_MERCURY_ISA_VERSION
	.align		4
        /*0050*/ 	.byte	0x03, 0x5f
        /*0052*/ 	.short	0x0101


	//----- nvinfo : EIATTR_VRC_CTA_INIT_COUNT
	.align		4
        /*0054*/ 	.byte	0x02, 0x4a
	.zero		1
	.zero		1


	//----- nvinfo : EIATTR_EXIT_INSTR_OFFSETS
	.align		4
        /*0058*/ 	.byte	0x04, 0x1c
        /*005a*/ 	.short	(.L_306 - .L_305)


	//   ....[0]....
.L_305:
        /*005c*/ 	.word	0x00000070


	//   ....[1]....
        /*0060*/ 	.word	0x00000130


	//----- nvinfo : EIATTR_CBANK_PARAM_SIZE
	.align		4
.L_306:
        /*0064*/ 	.byte	0x03, 0x19
        /*0066*/ 	.short	0x0018


	//----- nvinfo : EIATTR_PARAM_CBANK
	.align		4
        /*0068*/ 	.byte	0x04, 0x0a
        /*006a*/ 	.short	(.L_308 - .L_307)
	.align		4
.L_307:
        /*006c*/ 	.word	index@(.nv.constant0.swap_matrix_col)
        /*0070*/ 	.short	0x0380
        /*0072*/ 	.short	0x0018


	//----- nvinfo : EIATTR_SW_WAR
	.align		4
.L_308:
        /*0074*/ 	.byte	0x04, 0x36
        /*0076*/ 	.short	(.L_310 - .L_309)
.L_309:
        /*0078*/ 	.word	0x00000008
.L_310:


//--------------------- .nv.info.fill_cols        --------------------------
	.section	.nv.info.fill_cols,"",@"SHT_CUDA_INFO"
	.sectionflags	@""
	.align	4


	//----- nvinfo : EIATTR_CUDA_API_VERSION
	.align		4
        /*0000*/ 	.byte	0x04, 0x37
        /*0002*/ 	.short	(.L_312 - .L_311)
.L_311:
        /*0004*/ 	.word	0x00000082


	//----- nvinfo : EIATTR_KPARAM_INFO
	.align		4
.L_312:
        /*0008*/ 	.byte	0x04, 0x17
        /*000a*/ 	.short	(.L_314 - .L_313)
.L_313:
        /*000c*/ 	.word	0x00000000
        /*0010*/ 	.short	0x0003
        /*0012*/ 	.short	0x0010
        /*0014*/ 	.byte	0x00, 0xf5, 0x21, 0x00


	//----- nvinfo : EIATTR_KPARAM_INFO
	.align		4
.L_314:
        /*0018*/ 	.byte	0x04, 0x17
        /*001a*/ 	.short	(.L_316 - .L_315)
.L_315:
        /*001c*/ 	.word	0x00000000
        /*0020*/ 	.short	0x0002
        /*0022*/ 	.short	0x0008
        /*0024*/ 	.byte	0x00, 0xf5, 0x21, 0x00


	//----- nvinfo : EIATTR_KPARAM_INFO
	.align		4
.L_316:
        /*0028*/ 	.byte	0x04, 0x17
        /*002a*/ 	.short	(.L_318 - .L_317)
.L_317:
        /*002c*/ 	.word	0x00000000
        /*0030*/ 	.short	0x0001
        /*0032*/ 	.short	0x0004
        /*0034*/ 	.byte	0x00, 0xf0, 0x11, 0x00


	//----- nvinfo : EIATTR_KPARAM_INFO
	.align		4
.L_318:
        /*0038*/ 	.byte	0x04, 0x17
        /*003a*/ 	.short	(.L_320 - .L_319)
.L_319:
        /*003c*/ 	.word	0x00000000
        /*0040*/ 	.short	0x0000
        /*0042*/ 	.short	0x0000
        /*0044*/ 	.byte	0x00, 0xf0, 0x11, 0x00


	//----- nvinfo : EIATTR_SPARSE_MMA_MASK
	.align		4
.L_320:
        /*0048*/ 	.byte	0x03, 0x50
        /*004a*/ 	.short	0x0000


	//----- nvinfo : EIATTR_MAXREG_COUNT
	.align		4
        /*004c*/ 	.byte	0x03, 0x1b
        /*004e*/ 	.short	0x00ff


	//----- nvinfo : EIATTR_MERCURY_ISA_VERSION
	.align		4
        /*0050*/ 	.byte	0x03, 0x5f
        /*0052*/ 	.short	0x0101


	//----- nvinfo : EIATTR_VRC_CTA_INIT_COUNT
	.align		4
        /*0054*/ 	.byte	0x02, 0x4a
	.zero		1
	.zero		1


	//----- nvinfo : EIATTR_EXIT_INSTR_OFFSETS
	.align		4
        /*0058*/ 	.byte	0x04, 0x1c
        /*005a*/ 	.short	(.L_322 - .L_321)


	//   ....[0]....
.L_321:
        /*005c*/ 	.word	0x000000d0


	//   ....[1]....
        /*0060*/ 	.word	0x00000150


	//----- nvinfo : EIATTR_CBANK_PARAM_SIZE
	.align		4
.L_322:
        /*0064*/ 	.byte	0x03, 0x19
        /*0066*/ 	.short	0x0018


	//----- nvinfo : EIATTR_PARAM_CBANK
	.align		4
        /*0068*/ 	.byte	0x04, 0x0a
        /*006a*/ 	.short	(.L_324 - .L_323)
	.align		4
.L_323:
        /*006c*/ 	.word	index@(.nv.constant0.fill_cols)
        /*0070*/ 	.short	0x0380
        /*0072*/ 	.short	0x0018


	//----- nvinfo : EIATTR_SW_WAR
	.align		4
.L_324:
        /*0074*/ 	.byte	0x04, 0x36
        /*0076*/ 	.short	(.L_326 - .L_325)
.L_325:
        /*0078*/ 	.word	0x00000008
.L_326:


//--------------------- .nv.info.tanhActivation   --------------------------
	.section	.nv.info.tanhActivation,"",@"SHT_CUDA_INFO"
	.sectionflags	@""
	.align	4


	//----- nvinfo : EIATTR_CUDA_API_VERSION
	.align		4
        /*0000*/ 	.byte	0x04, 0x37
        /*0002*/ 	.short	(.L_328 - .L_327)
.L_327:
        /*0004*/ 	.word	0x00000082


	//----- nvinfo : EIATTR_KPARAM_INFO
	.align		4
.L_328:
        /*0008*/ 	.byte	0x04, 0x17
        /*000a*/ 	.short	(.L_330 - .L_329)
.L_329:
        /*000c*/ 	.word	0x00000000
        /*0010*/ 	.short	0x0002
        /*0012*/ 	.short	0x0008
        /*0014*/ 	.byte	0x00, 0xf5, 0x21, 0x00


	//----- nvinfo : EIATTR_KPARAM_INFO
	.align		4
.L_330:
        /*0018*/ 	.byte	0x04, 0x17
        /*001a*/ 	.short	(.L_332 - .L_331)
.L_331:
        /*001c*/ 	.word	0x00000000
        /*0020*/ 	.short	0x0001
        /*0022*/ 	.short	0x0004
        /*0024*/ 	.byte	0x00, 0xf0, 0x11, 0x00


	//----- nvinfo : EIATTR_KPARAM_INFO
	.align		4
.L_332:
        /*0028*/ 	.byte	0x04, 0x17
        /*002a*/ 	.short	(.L_334 - .L_333)
.L_333:
        /*002c*/ 	.word	0x00000000
        /*0030*/ 	.short	0x0000
        /*0032*/ 	.short	0x0000
        /*0034*/ 	.byte	0x00, 0xf0, 0x11, 0x00


	//----- nvinfo : EIATTR_SPARSE_MMA_MASK
	.align		4
.L_334:
        /*0038*/ 	.byte	0x03, 0x50
        /*003a*/ 	.short	0x0000


	//----- nvinfo : EIATTR_MAXREG_COUNT
	.align		4
        /*003c*/ 	.byte	0x03, 0x1b
        /*003e*/ 	.short	0x00ff


	//----- nvinfo : EIATTR_MERCURY_ISA_VERSION
	.align		4
        /*0040*/ 	.byte	0x03, 0x5f
        /*0042*/ 	.short	0x0101


	//----- nvinfo : EIATTR_VRC_CTA_INIT_COUNT
	.align		4
        /*0044*/ 	.byte	0x02, 0x4a
	.zero		1
	.zero		1


	//----- nvinfo : EIATTR_EXIT_INSTR_OFFSETS
	.align		4
        /*0048*/ 	.byte	0x04, 0x1c
        /*004a*/ 	.short	(.L_336 - .L_335)


	//   ....[0]....
.L_335:
        /*004c*/ 	.word	0x000000d0


	//   ....[1]....
        /*0050*/ 	.word	0x00000190


	//   ....[2]....
        /*0054*/ 	.word	0x000001f0


	//   ....[3]....
        /*0058*/ 	.word	0x00000300


	//----- nvinfo : EIATTR_CBANK_PARAM_SIZE
	.align		4
.L_336:
        /*005c*/ 	.byte	0x03, 0x19
        /*005e*/ 	.short	0x0010


	//----- nvinfo : EIATTR_PARAM_CBANK
	.align		4
        /*0060*/ 	.byte	0x04, 0x0a
        /*0062*/ 	.short	(.L_338 - .L_337)
	.align		4
.L_337:
        /*0064*/ 	.word	index@(.nv.constant0.tanhActivation)
        /*0068*/ 	.short	0x0380
        /*006a*/ 	.short	0x0010


	//----- nvinfo : EIATTR_SW_WAR
	.align		4
.L_338:
        /*006c*/ 	.byte	0x04, 0x36
        /*006e*/ 	.short	(.L_340 - .L_339)
.L_339:
        /*0070*/ 	.word	0x00000008
.L_340:


//--------------------- .nv.info.tanhGradientDropout --------------------------
	.section	.nv.info.tanhGradientDropout,"",@"SHT_CUDA_INFO"
	.sectionflags	@""
	.align	4


	//----- nvinfo : EIATTR_CUDA_API_VERSION
	.align		4
        /*0000*/ 	.byte	0x04, 0x37
        /*0002*/ 	.short	(.L_342 - .L_341)
.L_341:
        /*0004*/ 	.word	0x00000082


	//----- nvinfo : EIATTR_KPARAM_INFO
	.align		4
.L_342:
        /*0008*/ 	.byte	0x04, 0x17
        /*000a*/ 	.short	(.L_344 - .L_343)
.L_343:
        /*000c*/ 	.word	0x00000000
        /*0010*/ 	.short	0x0005
        /*0012*/ 	.short	0x001c
        /*0014*/ 	.byte	0x00, 0xf0, 0x11, 0x00


	//----- nvinfo : EIATTR_KPARAM_INFO
	.align		4
.L_344:
        /*0018*/ 	.byte	0x04, 0x17
        /*001a*/ 	.short	(.L_346 - .L_345)
.L_345:
        /*001c*/ 	.word	0x00000000
        /*0020*/ 	.short	0x0004
        /*0022*/ 	.short	0x0018
        /*0024*/ 	.byte	0x00, 0xf0, 0x11, 0x00


	//----- nvinfo : EIATTR_KPARAM_INFO
	.align		4
.L_346:
        /*0028*/ 	.byte	0x04, 0x17
        /*002a*/ 	.short	(.L_348 - .L_347)
.L_347:
        /*002c*/ 	.word	0x00000000
        /*0030*/ 	.short	0x0003
        /*0032*/ 	.short	0x0010
        /*0034*/ 	.byte	0x00, 0xf5, 0x21, 0x00


	//----- nvinfo : EIATTR_KPARAM_INFO
	.align		4
.L_348:
        /*0038*/ 	.byte	0x04, 0x17
        /*003a*/ 	.short	(.L_350 - .L_349)
.L_349:
        /*003c*/ 	.word	0x00000000
        /*0040*/ 	.short	0x0002
        /*0042*/ 	.short	0x0008
        /*0044*/ 	.byte	0x00, 0xf5, 0x21, 0x00


	//----- nvinfo : EIATTR_KPARAM_INFO
	.align		4
.L_350:
        /*0048*/ 	.byte	0x04, 0x17
        /*004a*/ 	.short	(.L_352 - .L_351)
.L_351:
        /*004c*/ 	.word	0x00000000
        /*0050*/ 	.short	0x0001
        /*0052*/ 	.short	0x0004
        /*0054*/ 	.byte	0x00, 0xf0, 0x11, 0x00


	//----- nvinfo : EIATTR_KPARAM_INFO
	.align		4
.L_352:
        /*0058*/ 	.byte	0x04, 0x17
        /*005a*/ 	.short	(.L_354 - .L_353)
.L_353:
        /*005c*/ 	.word	0x00000000
        /*0060*/ 	.short	0x0000
        /*0062*/ 	.short	0x0000
        /*0064*/ 	.byte	0x00, 0xf0, 0x11, 0x00


	//----- nvinfo : EIATTR_SPARSE_MMA_MASK
	.align		4
.L_354:
        /*0068*/ 	.byte	0x03, 0x50
        /*006a*/ 	.short	0x0000


	//----- nvinfo : EIATTR_MAXREG_COUNT
	.align		4
        /*006c*/ 	.byte	0x03, 0x1b
        /*006e*/ 	.short	0x00ff


	//----- nvinfo : EIATTR_MERCURY_ISA_VERSION
	.align		4
        /*0070*/ 	.byte	0x03, 0x5f
        /*0072*/ 	.short	0x0101


	//----- nvinfo : EIATTR_VRC_CTA_INIT_COUNT
	.align		4
        /*0074*/ 	.byte	0x02, 0x4a
	.zero		1
	.zero		1


	//----- nvinfo : EIATTR_EXIT_INSTR_OFFSETS
	.align		4
        /*0078*/ 	.byte	0x04, 0x1c
        /*007a*/ 	.short	(.L_356 - .L_355)


	//   ....[0]....
.L_355:
        /*007c*/ 	.word	0x000000d0


	//   ....[1]....
        /*0080*/ 	.word	0x000002a0


	//   ....[2]....
        /*0084*/ 	.word	0x000003e0


	//   ....[3]....
        /*0088*/ 	.word	0x00000480


	//   ....[4]....
        /*008c*/ 	.word	0x000005f0


	//----- nvinfo : EIATTR_CBANK_PARAM_SIZE
	.align		4
.L_356:
        /*0090*/ 	.byte	0x03, 0x19
        /*0092*/ 	.short	0x0020


	//----- nvinfo : EIATTR_PARAM_CBANK
	.align		4
        /*0094*/ 	.byte	0x04, 0x0a
        /*0096*/ 	.short	(.L_358 - .L_357)
	.align		4
.L_357:
        /*0098*/ 	.word	index@(.nv.constant0.tanhGradientDropout)
        /*009c*/ 	.short	0x0380
        /*009e*/ 	.short	0x0020


	//----- nvinfo : EIATTR_SW_WAR
	.align		4
.L_358:
        /*00a0*/ 	.byte	0x04, 0x36
        /*00a2*/ 	.short	(.L_360 - .L_359)
.L_359:
        /*00a4*/ 	.word	0x00000008
.L_360:


//--------------------- .nv.info.tanhGradient     --------------------------
	.section	.nv.info.tanhGradient,"",@"SHT_CUDA_INFO"
	.sectionflags	@""
	.align	4


	//----- nvinfo : EIATTR_CUDA_API_VERSION
	.align		4
        /*0000*/ 	.byte	0x04, 0x37
        /*0002*/ 	.short	(.L_362 - .L_361)
.L_361:
        /*0004*/ 	.word	0x00000082


	//----- nvinfo : EIATTR_KPARAM_INFO
	.align		4
.L_362:
        /*0008*/ 	.byte	0x04, 0x17
        /*000a*/ 	.short	(.L_364 - .L_363)
.L_363:
        /*000c*/ 	.word	0x00000000
        /*0010*/ 	.short	0x0003
        /*0012*/ 	.short	0x0010
        /*0014*/ 	.byte	0x00, 0xf5, 0x21, 0x00


	//----- nvinfo : EIATTR_KPARAM_INFO
	.align		4
.L_364:
        /*0018*/ 	.byte	0x04, 0x17
        /*001a*/ 	.short	(.L_366 - .L_365)
.L_365:
        /*001c*/ 	.word	0x00000000
        /*0020*/ 	.short	0x0002
        /*0022*/ 	.short	0x0008
        /*0024*/ 	.byte	0x00, 0xf5, 0x21, 0x00


	//----- nvinfo : EIATTR_KPARAM_INFO
	.align		4
.L_366:
        /*0028*/ 	.byte	0x04, 0x17
        /*002a*/ 	.short	(.L_368 - .L_367)
.L_367:
        /*002c*/ 	.word	0x00000000
        /*0030*/ 	.short	0x0001
        /*0032*/ 	.short	0x0004
        /*0034*/ 	.byte	0x00, 0xf0, 0x11, 0x00


	//----- nvinfo : EIATTR_KPARAM_INFO
	.align		4
.L_368:
        /*0038*/ 	.byte	0x04, 0x17
        /*003a*/ 	.short	(.L_370 - .L_369)
.L_369:
        /*003c*/ 	.word	0x00000000
        /*0040*/ 	.short	0x0000
        /*0042*/ 	.short	0x0000
        /*0044*/ 	.byte	0x00, 0xf0, 0x11, 0x00


	//----- nvinfo : EIATTR_SPARSE_MMA_MASK
	.align		4
.L_370:
        /*0048*/ 	.byte	0x03, 0x50
        /*004a*/ 	.short	0x0000


	//----- nvinfo : EIATTR_MAXREG_COUNT
	.align		4
        /*004c*/ 	.byte	0x03, 0x1b
        /*004e*/ 	.short	0x00ff


	//----- nvinfo : EIATTR_MERCURY_ISA_VERSION
	.align		4
        /*0050*/ 	.byte	0x03, 0x5f
        /*0052*/ 	.short	0x0101


	//----- nvinfo : EIATTR_VRC_CTA_INIT_COUNT
	.align		4
        /*0054*/ 	.byte	0x02, 0x4a
	.zero		1
	.zero		1


	//----- nvinfo : EIATTR_EXIT_INSTR_OFFSETS
	.align		4
        /*0058*/ 	.byte	0x04, 0x1c
        /*005a*/ 	.short	(.L_372 - .L_371)


	//   ....[0]....
.L_371:
        /*005c*/ 	.word	0x000000d0


	//   ....[1]....
        /*0060*/ 	.word	0x000001c0


	//   ....[2]....
        /*0064*/ 	.word	0x00000250


	//   ....[3]....
        /*0068*/ 	.word	0x000003c0


	//----- nvinfo : EIATTR_CBANK_PARAM_SIZE
	.align		4
.L_372:
        /*006c*/ 	.byte	0x03, 0x19
        /*006e*/ 	.short	0x0018


	//----- nvinfo : EIATTR_PARAM_CBANK
	.align		4
        /*0070*/ 	.byte	0x04, 0x0a
        /*0072*/ 	.short	(.L_374 - .L_373)
	.align		4
.L_373:
        /*0074*/ 	.word	index@(.nv.constant0.tanhGradient)
        /*0078*/ 	.short	0x0380
        /*007a*/ 	.short	0x0018


	//----- nvinfo : EIATTR_SW_WAR
	.align		4
.L_374:
        /*007c*/ 	.byte	0x04, 0x36
        /*007e*/ 	.short	(.L_376 - .L_375)
.L_375:
        /*0080*/ 	.word	0x00000008
.L_376:


//--------------------- .nv.callgraph             --------------------------
	.section	.nv.callgraph,"",@"SHT_CUDA_CALLGRAPH"
	.align	4
	.sectionentsize	8
	.align		4
        /*0000*/ 	.word	0x00000000
	.align		4
        /*0004*/ 	.word	0xffffffff
	.align		4
        /*0008*/ 	.word	0x00000000
	.align		4
        /*000c*/ 	.word	0xfffffffe
	.align		4
        /*0010*/ 	.word	0x00000000
	.align		4
        /*0014*/ 	.word	0xfffffffd
	.align		4
        /*0018*/ 	.word	0x00000000
	.align		4
        /*001c*/ 	.word	0xfffffffc


//--------------------- .nv.constant4             --------------------------
	.section	.nv.constant4,"a",@progbits
	.align	8
	.align		8
.nv.constant4:
        /*0000*/ 	.dword	precalc_xorwow_matrix
	.align		8
        /*0008*/ 	.dword	precalc_xorwow_offset_matrix
	.align		8
        /*0010*/ 	.dword	mrg32k3aM1
	.align		8
        /*0018*/ 	.dword	mrg32k3aM2
	.align		8
        /*0020*/ 	.dword	mrg32k3aM1SubSeq
	.align		8
        /*0028*/ 	.dword	mrg32k3aM2SubSeq
	.align		8
        /*0030*/ 	.dword	mrg32k3aM1Seq
	.align		8
        /*0038*/ 	.dword	mrg32k3aM2Seq


//--------------------- .nv.constant3             --------------------------
	.section	.nv.constant3,"a",@progbits
	.align	8
.nv.constant3:
	.type		__cr_lgamma_table,@object
	.size		__cr_lgamma_table,(.L_8 - __cr_lgamma_table)
__cr_lgamma_table:
        /*0000*/ 	.byte	0x00, 0x00, 0x00, 0x00, 0x00, 0x00, 0x00, 0x00, 0x00, 0x00, 0x00, 0x00, 0x00, 0x00, 0x00, 0x00
        /*0010*/ 	.byte	0xef, 0x39, 0xfa, 0xfe, 0x42, 0x2e, 0xe6, 0x3f, 0x02, 0x20, 0x2a, 0xfa, 0x0b, 0xab, 0xfc, 0x3f
        /*0020*/ 	.byte	0xf9, 0x2c, 0x92, 0x7c, 0xa7, 0x6c, 0x09, 0x40, 0xc9, 0x79, 0x44, 0x3c, 0x64, 0x26, 0x13, 0x40
        /*0030*/ 	.byte	0xca, 0x01, 0xcf, 0x3a, 0x27, 0x51, 0x1a, 0x40, 0x30, 0xcc, 0x2d, 0xf3, 0xe1, 0x0c, 0x21, 0x40
        /*0040*/ 	.byte	0x0d, 0xb7, 0xfc, 0x82, 0x8e, 0x35, 0x25, 0x40
.L_8:


//--------------------- .text.elMul               --------------------------
	.section	.text.elMul,"ax",@progbits
	.align	128
        .global         elMul
        .type           elMul,@function
        .size           elMul,(.L_x_20 - elMul)
        .other          elMul,@"STO_CUDA_ENTRY STV_DEFAULT"
elMul:
.text.elMul:
[----:B------:R-:W-:Y:S01]  /*0000*/  LDC R1, c[0x0][0x37c] ;  /* 0x0000df00ff017b82 */ /* 0x000fe20000000800 */
[----:B------:R-:W0:Y:S07]  /*0010*/  S2R R2, SR_TID.Y ;  /* 0x0000000000027919 */ /* 0x000e2e0000002200 */
[----:B------:R-:W1:Y:S01]  /*0020*/  LDC R0, c[0x0][0x360] ;  /* 0x0000d800ff007b82 */ /* 0x000e620000000800 */
[----:B------:R-:W2:Y:S01]  /*0030*/  LDCU.64 UR6, c[0x0][0x380] ;  /* 0x00007000ff0677ac */ /* 0x000ea20008000a00 */
[----:B------:R-:W1:Y:S06]  /*0040*/  S2R R5, SR_TID.X ;  /* 0x0000000000057919 */ /* 0x000e6c0000002100 */
[----:B------:R-:W0:Y:S08]  /*0050*/  S2UR UR5, SR_CTAID.Y ;  /* 0x00000000000579c3 */ /* 0x000e300000002600 */
[----:B------:R-:W0:Y:S08]  /*0060*/  LDC R3, c[0x0][0x364] ;  /* 0x0000d900ff037b82 */ /* 0x000e300000000800 */
[----:B------:R-:W1:Y:S01]  /*0070*/  S2UR UR4, SR_CTAID.X ;  /* 0x00000000000479c3 */ /* 0x000e620000002500 */
[----:B0-----:R-:W-:-:S05]  /*0080*/  IMAD R3, R3, UR5, R2 ;  /* 0x0000000503037c24 */ /* 0x001fca000f8e0202 */
[----:B--2---:R-:W-:Y:S01]  /*0090*/  ISETP.GE.AND P0, PT, R3, UR7, PT ;  /* 0x0000000703007c0c */ /* 0x004fe2000bf06270 */
[----:B-1----:R-:W-:-:S04]  /*00a0*/  IMAD R0, R0, UR4, R5 ;  /* 0x0000000400007c24 */ /* 0x002fc8000f8e0205 */
[----:B------:R-:W-:Y:S01]  /*00b0*/  IMAD R7, R3, UR6, R0 ;  /* 0x0000000603077c24 */ /* 0x000fe2000f8e0200 */
[----:B------:R-:W-:-:S13]  /*00c0*/  ISETP.GE.OR P0, PT, R0, UR6, P0 ;  /* 0x0000000600007c0c */ /* 0x000fda0008706670 */
[----:B------:R-:W-:Y:S05]  /*00d0*/  @P0 EXIT ;  /* 0x000000000000094d */ /* 0x000fea0003800000 */
[----:B------:R-:W0:Y:S01]  /*00e0*/  LDC.64 R4, c[0x0][0x390] ;  /* 0x0000e400ff047b82 */ /* 0x000e220000000a00 */
[----:B------:R-:W1:Y:S07]  /*00f0*/  LDCU.64 UR4, c[0x0][0x358] ;  /* 0x00006b00ff0477ac */ /* 0x000e6e0008000a00 */
[----:B------:R-:W2:Y:S01]  /*0100*/  LDC.64 R2, c[0x0][0x388] ;  /* 0x0000e200ff027b82 */ /* 0x000ea20000000a00 */
[----:B0-----:R-:W-:-:S06]  /*0110*/  IMAD.WIDE R4, R7, 0x4, R4 ;  /* 0x0000000407047825 */ /* 0x001fcc00078e0204 */
[----:B-1----:R-:W3:Y:S01]  /*0120*/  LDG.E R5, desc[UR4][R4.64] ;  /* 0x0000000404057981 */ /* 0x002ee2000c1e1900 */
[----:B--2---:R-:W-:-:S05]  /*0130*/  IMAD.WIDE R2, R7, 0x4, R2 ;  /* 0x0000000407027825 */ /* 0x004fca00078e0202 */
[----:B------:R-:W3:Y:S02]  /*0140*/  LDG.E R0, desc[UR4][R2.64] ;  /* 0x0000000402007981 */ /* 0x000ee4000c1e1900 */
[----:B---3--:R-:W-:-:S05]  /*0150*/  FMUL R7, R0, R5 ;  /* 0x0000000500077220 */ /* 0x008fca0000400000 */
[----:B------:R-:W-:Y:S01]  /*0160*/  STG.E desc[UR4][R2.64], R7 ;  /* 0x0000000702007986 */ /* 0x000fe2000c101904 */
[----:B------:R-:W-:Y:S05]  /*0170*/  EXIT ;  /* 0x000000000000794d */ /* 0x000fea0003800000 */
.L_x_0:
[----:B------:R-:W-:-:S00]  /*0180*/  BRA `(.L_x_0) ;  /* 0xfffffffc00fc7947 */ /* 0x000fc0000383ffff */
[----:B------:R-:W-:-:S00]  /*0190*/  NOP ;  /* 0x0000000000007918 */ /* 0x000fc00000000000 */
        /* <DEDUP_REMOVED lines=14> */
.L_x_20:


//--------------------- .text.finishAdvX          --------------------------
	.section	.text.finishAdvX,"ax",@progbits
	.align	128
        .global         finishAdvX
        .type           finishAdvX,@function
        .size           finishAdvX,(.L_x_21 - finishAdvX)
        .other          finishAdvX,@"STO_CUDA_ENTRY STV_DEFAULT"
finishAdvX:
.text.finishAdvX:
        /* <DEDUP_REMOVED lines=15> */
[----:B------:R-:W1:Y:S01]  /*00f0*/  LDCU.64 UR4, c[0x0][0x358] ;  /* 0x00006b00ff0477ac */ /* 0x000e620008000a00 */
[----:B0-----:R-:W-:-:S05]  /*0100*/  IMAD.WIDE R2, R7, 0x4, R2 ;  /* 0x0000000407027825 */ /* 0x001fca00078e0202 */
[----:B-1----:R-:W2:Y:S02]  /*0110*/  LDG.E R0, desc[UR4][R2.64] ;  /* 0x0000000402007981 */ /* 0x002ea4000c1e1900 */
[----:B--2---:R-:W-:-:S13]  /*0120*/  FSETP.GEU.AND P0, PT, R0, RZ, PT ;  /* 0x000000ff0000720b */ /* 0x004fda0003f0e000 */
[----:B------:R-:W-:Y:S05]  /*0130*/  @P0 BRA `(.L_x_1) ;  /* 0x0000000000280947 */ /* 0x000fea0003800000 */
[----:B------:R-:W0:Y:S02]  /*0140*/  LDC.64 R4, c[0x0][0x388] ;  /* 0x0000e200ff047b82 */ /* 0x000e240000000a00 */
[----:B0-----:R-:W-:-:S06]  /*0150*/  IMAD.WIDE R4, R7, 0x4, R4 ;  /* 0x0000000407047825 */ /* 0x001fcc00078e0204 */
[----:B------:R-:W2:Y:S01]  /*0160*/  LDG.E R4, desc[UR4][R4.64] ;  /* 0x0000000404047981 */ /* 0x000ea2000c1e1900 */
[----:B------:R-:W-:Y:S01]  /*0170*/  UMOV UR6, 0xeb1c432d ;  /* 0xeb1c432d00067882 */ /* 0x000fe20000000000 */
[----:B------:R-:W-:Y:S01]  /*0180*/  UMOV UR7, 0x3f0a36e2 ;  /* 0x3f0a36e200077882 */ /* 0x000fe20000000000 */
[----:B--2---:R-:W0:Y:S02]  /*0190*/  F2F.F64.F32 R6, R4 ;  /* 0x0000000400067310 */ /* 0x004e240000201800 */
[----:B0-----:R-:W-:-:S10]  /*01a0*/  DADD R6, R6, -UR6 ;  /* 0x8000000606067e29 */ /* 0x001fd40008000000 */
[----:B------:R-:W0:Y:S02]  /*01b0*/  F2F.F32.F64 R7, R6 ;  /* 0x0000000600077310 */ /* 0x000e240000301000 */
[----:B0-----:R-:W-:Y:S01]  /*01c0*/  STG.E desc[UR4][R2.64], R7 ;  /* 0x0000000702007986 */ /* 0x001fe2000c101904 */
[----:B------:R-:W-:Y:S05]  /*01d0*/  EXIT ;  /* 0x000000000000794d */ /* 0x000fea0003800000 */
.L_x_1:
[----:B------:R-:W-:-:S13]  /*01e0*/  FSETP.GT.AND P0, PT, R0, RZ, PT ;  /* 0x000000ff0000720b */ /* 0x000fda0003f04000 */
[----:B------:R-:W-:Y:S05]  /*01f0*/  @!P0 BRA `(.L_x_2) ;  /* 0x0000000000288947 */ /* 0x000fea0003800000 */
[----:B------:R-:W0:Y:S02]  /*0200*/  LDC.64 R4, c[0x0][0x388] ;  /* 0x0000e200ff047b82 */ /* 0x000e240000000a00 */
[----:B0-----:R-:W-:-:S06]  /*0210*/  IMAD.WIDE R6, R7, 0x4, R4 ;  /* 0x0000000407067825 */ /* 0x001fcc00078e0204 */
[----:B------:R-:W2:Y:S01]  /*0220*/  LDG.E R6, desc[UR4][R6.64] ;  /* 0x0000000406067981 */ /* 0x000ea2000c1e1900 */
[----:B------:R-:W-:Y:S01]  /*0230*/  UMOV UR6, 0xeb1c432d ;  /* 0xeb1c432d00067882 */ /* 0x000fe20000000000 */
[----:B------:R-:W-:Y:S01]  /*0240*/  UMOV UR7, 0x3f0a36e2 ;  /* 0x3f0a36e200077882 */ /* 0x000fe20000000000 */
[----:B--2---:R-:W0:Y:S02]  /*0250*/  F2F.F64.F32 R4, R6 ;  /* 0x0000000600047310 */ /* 0x004e240000201800 */
[----:B0-----:R-:W-:-:S10]  /*0260*/  DADD R4, R4, UR6 ;  /* 0x0000000604047e29 */ /* 0x001fd40008000000 */
[----:B------:R-:W0:Y:S02]  /*0270*/  F2F.F32.F64 R5, R4 ;  /* 0x0000000400057310 */ /* 0x000e240000301000 */
[----:B0-----:R-:W-:Y:S01]  /*0280*/  STG.E desc[UR4][R2.64], R5 ;  /* 0x0000000502007986 */ /* 0x001fe2000c101904 */
[----:B------:R-:W-:Y:S05]  /*0290*/  EXIT ;  /* 0x000000000000794d */ /* 0x000fea0003800000 */
.L_x_2:
[----:B------:R-:W0:Y:S02]  /*02a0*/  LDC.64 R4, c[0x0][0x388] ;  /* 0x0000e200ff047b82 */ /* 0x000e240000000a00 */
[----:B0-----:R-:W-:-:S06]  /*02b0*/  IMAD.WIDE R4, R7, 0x4, R4 ;  /* 0x0000000407047825 */ /* 0x001fcc00078e0204 */
[----:B------:R-:W2:Y:S04]  /*02c0*/  LDG.E R5, desc[UR4][R4.64] ;  /* 0x0000000404057981 */ /* 0x000ea8000c1e1900 */
[----:B--2---:R-:W-:Y:S01]  /*02d0*/  STG.E desc[UR4][R2.64], R5 ;  /* 0x0000000502007986 */ /* 0x004fe2000c101904 */
[----:B------:R-:W-:Y:S05]  /*02e0*/  EXIT ;  /* 0x000000000000794d */ /* 0x000fea0003800000 */
.L_x_3:
        /* <DEDUP_REMOVED lines=9> */
.L_x_21:


//--------------------- .text.cauchyLogErrDeriv   --------------------------
	.section	.text.cauchyLogErrDeriv,"ax",@progbits
	.align	128
        .global         cauchyLogErrDeriv
        .type           cauchyLogErrDeriv,@function
        .size           cauchyLogErrDeriv,(.L_x_22 - cauchyLogErrDeriv)
        .other          cauchyLogErrDeriv,@"STO_CUDA_ENTRY STV_DEFAULT"
cauchyLogErrDeriv:
.text.cauchyLogErrDeriv:
[----:B------:R-:W-:Y:S01]  /*0000*/  LDC R1, c[0x0][0x37c] ;  /* 0x0000df00ff017b82 */ /* 0x000fe20000000800 */
[----:B------:R-:W0:Y:S07]  /*0010*/  S2R R5, SR_TID.Y ;  /* 0x0000000000057919 */ /* 0x000e2e0000002200 */
[----:B------:R-:W1:Y:S01]  /*0020*/  LDC R3, c[0x0][0x360] ;  /* 0x0000d800ff037b82 */ /* 0x000e620000000800 */
[----:B------:R-:W1:Y:S07]  /*0030*/  S2R R2, SR_TID.X ;  /* 0x0000000000027919 */ /* 0x000e6e0000002100 */
[----:B------:R-:W0:Y:S08]  /*0040*/  S2UR UR5, SR_CTAID.Y ;  /* 0x00000000000579c3 */ /* 0x000e300000002600 */
[----:B------:R-:W0:Y:S08]  /*0050*/  LDC R0, c[0x0][0x364] ;  /* 0x0000d900ff007b82 */ /* 0x000e300000000800 */
[----:B------:R-:W1:Y:S08]  /*0060*/  S2UR UR4, SR_CTAID.X ;  /* 0x00000000000479c3 */ /* 0x000e700000002500 */
[----:B------:R-:W2:Y:S01]  /*0070*/  LDC.64 R6, c[0x0][0x380] ;  /* 0x0000e000ff067b82 */ /* 0x000ea20000000a00 */
[----:B0-----:R-:W-:-:S02]  /*0080*/  IMAD R0, R0, UR5, R5 ;  /* 0x0000000500007c24 */ /* 0x001fc4000f8e0205 */
[----:B-1----:R-:W-:-:S03]  /*0090*/  IMAD R3, R3, UR4, R2 ;  /* 0x0000000403037c24 */ /* 0x002fc6000f8e0202 */
[----:B--2---:R-:W-:-:S04]  /*00a0*/  ISETP.GE.AND P0, PT, R0, R7, PT ;  /* 0x000000070000720c */ /* 0x004fc80003f06270 */
[----:B------:R-:W-:-:S13]  /*00b0*/  ISETP.GE.OR P0, PT, R3, R6, P0 ;  /* 0x000000060300720c */ /* 0x000fda0000706670 */
[----:B------:R-:W-:Y:S05]  /*00c0*/  @P0 EXIT ;  /* 0x000000000000094d */ /* 0x000fea0003800000 */
[----:B------:R-:W0:Y:S01]  /*00d0*/  LDC.64 R4, c[0x0][0x388] ;  /* 0x0000e200ff047b82 */ /* 0x000e220000000a00 */
[----:B------:R-:W1:Y:S01]  /*00e0*/  LDCU.64 UR4, c[0x0][0x358] ;  /* 0x00006b00ff0477ac */ /* 0x000e620008000a00 */
[----:B------:R-:W-:Y:S02]  /*00f0*/  IMAD R10, R6, R7, RZ ;  /* 0x00000007060a7224 */ /* 0x000fe400078e02ff */
[----:B------:R-:W-:-:S04]  /*0100*/  IMAD R11, R0, R6, R3 ;  /* 0x00000006000b7224 */ /* 0x000fc800078e0203 */
[----:B------:R-:W2:Y:S01]  /*0110*/  LDC.64 R6, c[0x0][0x390] ;  /* 0x0000e400ff067b82 */ /* 0x000ea20000000a00 */
[----:B------:R-:W-:-:S07]  /*0120*/  IADD3 R3, PT, PT, R11, R10, RZ ;  /* 0x0000000a0b037210 */ /* 0x000fce0007ffe0ff */
[----:B------:R-:W3:Y:S01]  /*0130*/  LDC.64 R8, c[0x0][0x398] ;  /* 0x0000e600ff087b82 */ /* 0x000ee20000000a00 */
[----:B0-----:R-:W-:-:S06]  /*0140*/  IMAD.WIDE R2, R3, 0x4, R4 ;  /* 0x0000000403027825 */ /* 0x001fcc00078e0204 */
[----:B-1----:R-:W4:Y:S01]  /*0150*/  LDG.E R2, desc[UR4][R2.64] ;  /* 0x0000000402027981 */ /* 0x002f22000c1e1900 */
[----:B------:R-:W-:-:S04]  /*0160*/  IMAD.WIDE R4, R11, 0x4, R4 ;  /* 0x000000040b047825 */ /* 0x000fc800078e0204 */
[C---:B--2---:R-:W-:Y:S01]  /*0170*/  IMAD.WIDE R6, R11.reuse, 0x4, R6 ;  /* 0x000000040b067825 */ /* 0x044fe200078e0206 */
[----:B------:R-:W2:Y:S04]  /*0180*/  LDG.E R13, desc[UR4][R4.64] ;  /* 0x00000004040d7981 */ /* 0x000ea8000c1e1900 */
[----:B------:R-:W2:Y:S01]  /*0190*/  LDG.E R14, desc[UR4][R6.64] ;  /* 0x00000004060e7981 */ /* 0x000ea2000c1e1900 */
[----:B------:R-:W-:Y:S01]  /*01a0*/  BSSY.RECONVERGENT B0, `(.L_x_4) ;  /* 0x000000d000007945 */ /* 0x000fe20003800200 */
[----:B----4-:R-:W-:Y:S01]  /*01b0*/  FMUL R0, R2, 1.4426950216293334961 ;  /* 0x3fb8aa3b02007820 */ /* 0x010fe20000400000 */
[----:B---3--:R-:W-:-:S04]  /*01c0*/  IMAD.WIDE R2, R11, 0x4, R8 ;  /* 0x000000040b027825 */ /* 0x008fc800078e0208 */
[----:B------:R-:W-:Y:S02]  /*01d0*/  FSETP.GEU.AND P0, PT, R0, -126, PT ;  /* 0xc2fc00000000780b */ /* 0x000fe40003f0e000 */
[----:B--2---:R-:W-:-:S11]  /*01e0*/  FSETP.GT.AND P1, PT, R13, R14, PT ;  /* 0x0000000e0d00720b */ /* 0x004fd60003f24000 */
[----:B------:R-:W-:-:S04]  /*01f0*/  @!P0 FMUL R0, R0, 0.5 ;  /* 0x3f00000000008820 */ /* 0x000fc80000400000 */
[----:B------:R-:W0:Y:S02]  /*0200*/  MUFU.EX2 R12, R0 ;  /* 0x00000000000c7308 */ /* 0x000e240000000800 */
[----:B0-----:R-:W-:-:S05]  /*0210*/  @!P0 FMUL R12, R12, R12 ;  /* 0x0000000c0c0c8220 */ /* 0x001fca0000400000 */
[----:B------:R-:W-:Y:S01]  /*0220*/  MOV R11, R12 ;  /* 0x0000000c000b7202 */ /* 0x000fe20000000f00 */
[----:B------:R-:W-:Y:S06]  /*0230*/  @P1 BRA `(.L_x_5) ;  /* 0x00000000000c1947 */ /* 0x000fec0003800000 */
[----:B------:R-:W-:Y:S01]  /*0240*/  FSETP.GEU.AND P0, PT, R13, R14, PT ;  /* 0x0000000e0d00720b */ /* 0x000fe20003f0e000 */
[----:B------:R-:W-:-:S12]  /*0250*/  HFMA2 R11, -RZ, RZ, 0, 0 ;  /* 0x00000000ff0b7431 */ /* 0x000fd800000001ff */
[----:B------:R-:W-:-:S07]  /*0260*/  @!P0 FADD R11, -R12, -RZ ;  /* 0x800000ff0c0b8221 */ /* 0x000fce0000000100 */
.L_x_5:
[----:B------:R-:W-:Y:S05]  /*0270*/  BSYNC.RECONVERGENT B0 ;  /* 0x0000000000007941 */ /* 0x000fea0003800200 */
.L_x_4:
[----:B------:R-:W-:Y:S04]  /*0280*/  STG.E desc[UR4][R2.64], R11 ;  /* 0x0000000b02007986 */ /* 0x000fe8000c101904 */
[----:B------:R-:W2:Y:S04]  /*0290*/  LDG.E R4, desc[UR4][R4.64] ;  /* 0x0000000404047981 */ /* 0x000ea8000c1e1900 */
[----:B------:R-:W2:Y:S01]  /*02a0*/  LDG.E R7, desc[UR4][R6.64] ;  /* 0x0000000406077981 */ /* 0x000ea2000c1e1900 */
[----:B------:R-:W-:-:S04]  /*02b0*/  IMAD.WIDE R8, R10, 0x4, R2 ;  /* 0x000000040a087825 */ /* 0x000fc800078e0202 */
[----:B--2---:R-:W-:-:S04]  /*02c0*/  FADD R13, R4, -R7 ;  /* 0x80000007040d7221 */ /* 0x004fc80000000000 */
[----:B------:R-:W-:-:S05]  /*02d0*/  FFMA R13, R12, |R13|, -1 ;  /* 0xbf8000000c0d7423 */ /* 0x000fca000000040d */
[----:B------:R-:W-:Y:S01]  /*02e0*/  STG.E desc[UR4][R8.64], R13 ;  /* 0x0000000d08007986 */ /* 0x000fe2000c101904 */
[----:B------:R-:W-:Y:S05]  /*02f0*/  EXIT ;  /* 0x000000000000794d */ /* 0x000fea0003800000 */
.L_x_6:
        /* <DEDUP_REMOVED lines=16> */
.L_x_22:


//--------------------- .text.cauchyLogErr        --------------------------
	.section	.text.cauchyLogErr,"ax",@progbits
	.align	128
        .global         cauchyLogErr
        .type           cauchyLogErr,@function
        .size           cauchyLogErr,(.L_x_23 - cauchyLogErr)
        .other          cauchyLogErr,@"STO_CUDA_ENTRY STV_DEFAULT"
cauchyLogErr:
.text.cauchyLogErr:
        /* <DEDUP_REMOVED lines=15> */
[----:B------:R-:W-:-:S04]  /*00f0*/  IMAD R9, R0, R6, R3 ;  /* 0x0000000600097224 */ /* 0x000fc800078e0203 */
[----:B------:R-:W-:Y:S02]  /*0100*/  IMAD R3, R6, R7, R9 ;  /* 0x0000000706037224 */ /* 0x000fe400078e0209 */
[----:B------:R-:W2:Y:S02]  /*0110*/  LDC.64 R6, c[0x0][0x390] ;  /* 0x0000e400ff067b82 */ /* 0x000ea40000000a00 */
[----:B0-----:R-:W-:-:S05]  /*0120*/  IMAD.WIDE R2, R3, 0x4, R4 ;  /* 0x0000000403027825 */ /* 0x001fca00078e0204 */
[----:B-1----:R-:W3:Y:S01]  /*0130*/  LDG.E R0, desc[UR4][R2.64] ;  /* 0x0000000402007981 */ /* 0x002ee2000c1e1900 */
[----:B------:R-:W-:-:S04]  /*0140*/  IMAD.WIDE R4, R9, 0x4, R4 ;  /* 0x0000000409047825 */ /* 0x000fc800078e0204 */
[----:B--2---:R-:W-:Y:S02]  /*0150*/  IMAD.WIDE R6, R9, 0x4, R6 ;  /* 0x0000000409067825 */ /* 0x004fe400078e0206 */
[----:B------:R-:W2:Y:S04]  /*0160*/  LDG.E R9, desc[UR4][R4.64] ;  /* 0x0000000404097981 */ /* 0x000ea8000c1e1900 */
[----:B------:R-:W2:Y:S01]  /*0170*/  LDG.E R6, desc[UR4][R6.64] ;  /* 0x0000000406067981 */ /* 0x000ea2000c1e1900 */
[----:B---3--:R-:W-:-:S05]  /*0180*/  FMUL R0, R0, 1.4426950216293334961 ;  /* 0x3fb8aa3b00007820 */ /* 0x008fca0000400000 */
[----:B------:R-:W-:-:S13]  /*0190*/  FSETP.GEU.AND P0, PT, R0, -126, PT ;  /* 0xc2fc00000000780b */ /* 0x000fda0003f0e000 */
[----:B------:R-:W-:-:S04]  /*01a0*/  @!P0 FMUL R0, R0, 0.5 ;  /* 0x3f00000000008820 */ /* 0x000fc80000400000 */
[----:B------:R-:W0:Y:S02]  /*01b0*/  MUFU.EX2 R8, R0 ;  /* 0x0000000000087308 */ /* 0x000e240000000800 */
[----:B0-----:R-:W-:-:S04]  /*01c0*/  @!P0 FMUL R8, R8, R8 ;  /* 0x0000000808088220 */ /* 0x001fc80000400000 */
[----:B------:R-:W-:-:S05]  /*01d0*/  FMUL R10, R8, 0.5 ;  /* 0x3f000000080a7820 */ /* 0x000fca0000400000 */
[----:B------:R-:W-:-:S13]  /*01e0*/  FSETP.GEU.AND P0, PT, |R10|, 1.175494350822287508e-38, PT ;  /* 0x008000000a00780b */ /* 0x000fda0003f0e200 */
[----:B------:R-:W-:-:S04]  /*01f0*/  @!P0 FMUL R10, R10, 16777216 ;  /* 0x4b8000000a0a8820 */ /* 0x000fc80000400000 */
[----:B------:R-:W0:Y:S01]  /*0200*/  MUFU.LG2 R11, R10 ;  /* 0x0000000a000b7308 */ /* 0x000e220000000c00 */
[----:B--2---:R-:W-:-:S04]  /*0210*/  FADD R9, R9, -R6 ;  /* 0x8000000609097221 */ /* 0x004fc80000000000 */
[----:B------:R-:W-:Y:S01]  /*0220*/  FMUL R9, R8, |R9| ;  /* 0x4000000908097220 */ /* 0x000fe20000400000 */
[----:B0-----:R-:W-:-:S04]  /*0230*/  @!P0 FADD R11, R11, -24 ;  /* 0xc1c000000b0b8421 */ /* 0x001fc80000000000 */
[----:B------:R-:W-:Y:S01]  /*0240*/  FMUL R11, R11, -0.69314718246459960938 ;  /* 0xbf3172180b0b7820 */ /* 0x000fe20000400000 */
[----:B------:R-:W-:Y:S04]  /*0250*/  STG.E desc[UR4][R4.64], R9 ;  /* 0x0000000904007986 */ /* 0x000fe8000c101904 */
[----:B------:R-:W-:Y:S01]  /*0260*/  STG.E desc[UR4][R2.64], R11 ;  /* 0x0000000b02007986 */ /* 0x000fe2000c101904 */
[----:B------:R-:W-:Y:S05]  /*0270*/  EXIT ;  /* 0x000000000000794d */ /* 0x000fea0003800000 */
.L_x_7:
        /* <DEDUP_REMOVED lines=16> */
.L_x_23:


//--------------------- .text.normLogErrDeriv     --------------------------
	.section	.text.normLogErrDeriv,"ax",@progbits
	.align	128
        .global         normLogErrDeriv
        .type           normLogErrDeriv,@function
        .size           normLogErrDeriv,(.L_x_24 - normLogErrDeriv)
        .other          normLogErrDeriv,@"STO_CUDA_ENTRY STV_DEFAULT"
normLogErrDeriv:
.text.normLogErrDeriv:
        /* <DEDUP_REMOVED lines=23> */
[----:B--2---:R-:W-:Y:S02]  /*0170*/  IMAD.WIDE R6, R11, 0x4, R6 ;  /* 0x000000040b067825 */ /* 0x004fe400078e0206 */
[----:B------:R-:W2:Y:S04]  /*0180*/  LDG.E R4, desc[UR4][R4.64] ;  /* 0x0000000404047981 */ /* 0x000ea8000c1e1900 */
[----:B------:R-:W2:Y:S01]  /*0190*/  LDG.E R7, desc[UR4][R6.64] ;  /* 0x0000000406077981 */ /* 0x000ea2000c1e1900 */
[----:B----4-:R-:W-:-:S04]  /*01a0*/  FMUL R0, R2, 2 ;  /* 0x4000000002007820 */ /* 0x010fc80000400000 */
[----:B------:R-:W-:-:S05]  /*01b0*/  FMUL R0, R0, 1.4426950216293334961 ;  /* 0x3fb8aa3b00007820 */ /* 0x000fca0000400000 */
[----:B------:R-:W-:Y:S01]  /*01c0*/  FSETP.GEU.AND P0, PT, R0, -126, PT ;  /* 0xc2fc00000000780b */ /* 0x000fe20003f0e000 */
[----:B--2---:R-:W-:-:S12]  /*01d0*/  FADD R13, R4, -R7 ;  /* 0x80000007040d7221 */ /* 0x004fd80000000000 */
[----:B------:R-:W-:-:S04]  /*01e0*/  @!P0 FMUL R0, R0, 0.5 ;  /* 0x3f00000000008820 */ /* 0x000fc80000400000 */
[----:B------:R-:W0:Y:S02]  /*01f0*/  MUFU.EX2 R2, R0 ;  /* 0x0000000000027308 */ /* 0x000e240000000800 */
[----:B0-----:R-:W-:-:S04]  /*0200*/  @!P0 FMUL R2, R2, R2 ;  /* 0x0000000202028220 */ /* 0x001fc80000400000 */
[----:B------:R-:W-:Y:S01]  /*0210*/  FMUL R12, R2, R13 ;  /* 0x0000000d020c7220 */ /* 0x000fe20000400000 */
[----:B---3--:R-:W-:-:S04]  /*0220*/  IMAD.WIDE R2, R11, 0x4, R8 ;  /* 0x000000040b027825 */ /* 0x008fc800078e0208 */
[----:B------:R-:W-:Y:S01]  /*0230*/  FMUL R13, R13, R12 ;  /* 0x0000000c0d0d7220 */ /* 0x000fe20000400000 */
[----:B------:R-:W-:Y:S01]  /*0240*/  STG.E desc[UR4][R2.64], R12 ;  /* 0x0000000c02007986 */ /* 0x000fe2000c101904 */
[----:B------:R-:W-:-:S04]  /*0250*/  IMAD.WIDE R4, R10, 0x4, R2 ;  /* 0x000000040a047825 */ /* 0x000fc800078e0202 */
[----:B------:R-:W-:-:S05]  /*0260*/  FADD R13, R13, -1 ;  /* 0xbf8000000d0d7421 */ /* 0x000fca0000000000 */
[----:B------:R-:W-:Y:S01]  /*0270*/  STG.E desc[UR4][R4.64], R13 ;  /* 0x0000000d04007986 */ /* 0x000fe2000c101904 */
[----:B------:R-:W-:Y:S05]  /*0280*/  EXIT ;  /* 0x000000000000794d */ /* 0x000fea0003800000 */
.L_x_8:
        /* <DEDUP_REMOVED lines=15> */
.L_x_24:


//--------------------- .text.normLogErr          --------------------------
	.section	.text.normLogErr,"ax",@progbits
	.align	128
        .global         normLogErr
        .type           normLogErr,@function
        .size           normLogErr,(.L_x_25 - normLogErr)
        .other          normLogErr,@"STO_CUDA_ENTRY STV_DEFAULT"
normLogErr:
.text.normLogErr:
        /* <DEDUP_REMOVED lines=23> */
[----:B------:R-:W4:Y:S01]  /*0170*/  LDG.E R6, desc[UR4][R6.64] ;  /* 0x0000000406067981 */ /* 0x000f22000c1e1900 */
[----:B---3--:R-:W-:-:S04]  /*0180*/  FMUL R0, R0, 2 ;  /* 0x4000000000007820 */ /* 0x008fc80000400000 */
[----:B------:R-:W-:Y:S01]  /*0190*/  FMUL R0, R0, 1.4426950216293334961 ;  /* 0x3fb8aa3b00007820 */ /* 0x000fe20000400000 */
[----:B--2---:R-:W-:-:S04]  /*01a0*/  FMUL R10, R9, R9 ;  /* 0x00000009090a7220 */ /* 0x004fc80000400000 */
[----:B------:R-:W-:Y:S01]  /*01b0*/  FSETP.GEU.AND P0, PT, R0, -126, PT ;  /* 0xc2fc00000000780b */ /* 0x000fe20003f0e000 */
[----:B----4-:R-:W-:Y:S01]  /*01c0*/  FMUL R11, R6, R9 ;  /* 0x00000009060b7220 */ /* 0x010fe20000400000 */
[----:B------:R-:W-:Y:S01]  /*01d0*/  FMUL R10, R10, 0.5 ;  /* 0x3f0000000a0a7820 */ /* 0x000fe20000400000 */
[----:B------:R-:W-:-:S03]  /*01e0*/  FMUL R9, R6, R6 ;  /* 0x0000000606097220 */ /* 0x000fc60000400000 */
[----:B------:R-:W-:-:S04]  /*01f0*/  FADD R10, R10, -R11 ;  /* 0x8000000b0a0a7221 */ /* 0x000fc80000000000 */
[----:B------:R-:W-:-:S03]  /*0200*/  FFMA R9, R9, 0.5, R10 ;  /* 0x3f00000009097823 */ /* 0x000fc6000000000a */
[----:B------:R-:W-:-:S04]  /*0210*/  @!P0 FMUL R0, R0, 0.5 ;  /* 0x3f00000000008820 */ /* 0x000fc80000400000 */
[----:B------:R-:W0:Y:S02]  /*0220*/  MUFU.EX2 R8, R0 ;  /* 0x0000000000087308 */ /* 0x000e240000000800 */
[----:B0-----:R-:W-:-:S04]  /*0230*/  @!P0 FMUL R8, R8, R8 ;  /* 0x0000000808088220 */ /* 0x001fc80000400000 */
[----:B------:R-:W-:-:S05]  /*0240*/  FMUL R9, R8, R9 ;  /* 0x0000000908097220 */ /* 0x000fca0000400000 */
[----:B------:R-:W-:Y:S04]  /*0250*/  STG.E desc[UR4][R4.64], R9 ;  /* 0x0000000904007986 */ /* 0x000fe8000c101904 */
[----:B------:R-:W2:Y:S02]  /*0260*/  LDG.E R6, desc[UR4][R2.64] ;  /* 0x0000000402067981 */ /* 0x000ea4000c1e1900 */
[----:B--2---:R-:W-:-:S05]  /*0270*/  FADD R7, -R6, 0.91893851757049560547 ;  /* 0x3f6b3f8e06077421 */ /* 0x004fca0000000100 */
[----:B------:R-:W-:Y:S01]  /*0280*/  STG.E desc[UR4][R2.64], R7 ;  /* 0x0000000702007986 */ /* 0x000fe2000c101904 */
[----:B------:R-:W-:Y:S05]  /*0290*/  EXIT ;  /* 0x000000000000794d */ /* 0x000fea0003800000 */
.L_x_9:
        /* <DEDUP_REMOVED lines=14> */
.L_x_25:


//--------------------- .text.absErrDeriv         --------------------------
	.section	.text.absErrDeriv,"ax",@progbits
	.align	128
        .global         absErrDeriv
        .type           absErrDeriv,@function
        .size           absErrDeriv,(.L_x_26 - absErrDeriv)
        .other          absErrDeriv,@"STO_CUDA_ENTRY STV_DEFAULT"
absErrDeriv:
.text.absErrDeriv:
        /* <DEDUP_REMOVED lines=16> */
[----:B------:R-:W2:Y:S08]  /*0100*/  LDC.64 R4, c[0x0][0x390] ;  /* 0x0000e400ff047b82 */ /* 0x000eb00000000a00 */
[----:B------:R-:W3:Y:S01]  /*0110*/  LDC.64 R6, c[0x0][0x398] ;  /* 0x0000e600ff067b82 */ /* 0x000ee20000000a00 */
[----:B0-----:R-:W-:-:S06]  /*0120*/  IMAD.WIDE R2, R9, 0x4, R2 ;  /* 0x0000000409027825 */ /* 0x001fcc00078e0202 */
[----:B-1----:R-:W4:Y:S01]  /*0130*/  LDG.E R2, desc[UR4][R2.64] ;  /* 0x0000000402027981 */ /* 0x002f22000c1e1900 */
[----:B--2---:R-:W-:-:S06]  /*0140*/  IMAD.WIDE R4, R9, 0x4, R4 ;  /* 0x0000000409047825 */ /* 0x004fcc00078e0204 */
[----:B------:R-:W4:Y:S01]  /*0150*/  LDG.E R5, desc[UR4][R4.64] ;  /* 0x0000000404057981 */ /* 0x000f22000c1e1900 */
[----:B------:R-:W-:Y:S02]  /*0160*/  HFMA2 R11, -RZ, RZ, 1.875, 0 ;  /* 0x3f800000ff0b7431 */ /* 0x000fe400000001ff */
[----:B---3--:R-:W-:-:S04]  /*0170*/  IMAD.WIDE R6, R9, 0x4, R6 ;  /* 0x0000000409067825 */ /* 0x008fc800078e0206 */
[----:B----4-:R-:W-:-:S05]  /*0180*/  FADD R0, R2, -R5 ;  /* 0x8000000502007221 */ /* 0x010fca0000000000 */
[----:B------:R-:W-:-:S05]  /*0190*/  LOP3.LUT R9, R11, 0x80000000, R0, 0xb8, !PT ;  /* 0x800000000b097812 */ /* 0x000fca00078eb800 */
[----:B------:R-:W-:Y:S01]  /*01a0*/  STG.E desc[UR4][R6.64], R9 ;  /* 0x0000000906007986 */ /* 0x000fe2000c101904 */
[----:B------:R-:W-:Y:S05]  /*01b0*/  EXIT ;  /* 0x000000000000794d */ /* 0x000fea0003800000 */
.L_x_10:
        /* <DEDUP_REMOVED lines=12> */
.L_x_26:


//--------------------- .text.sqErrDeriv          --------------------------
	.section	.text.sqErrDeriv,"ax",@progbits
	.align	128
        .global         sqErrDeriv
        .type           sqErrDeriv,@function
        .size           sqErrDeriv,(.L_x_27 - sqErrDeriv)
        .other          sqErrDeriv,@"STO_CUDA_ENTRY STV_DEFAULT"
sqErrDeriv:
.text.sqErrDeriv:
        /* <DEDUP_REMOVED lines=22> */
[----:B---3--:R-:W-:-:S04]  /*0160*/  IMAD.WIDE R6, R9, 0x4, R6 ;  /* 0x0000000409067825 */ /* 0x008fc800078e0206 */
[----:B----4-:R-:W-:-:S04]  /*0170*/  FADD R0, R2, -R5 ;  /* 0x8000000502007221 */ /* 0x010fc80000000000 */
[----:B------:R-:W-:-:S05]  /*0180*/  FMUL R9, R0, 2 ;  /* 0x4000000000097820 */ /* 0x000fca0000400000 */
[----:B------:R-:W-:Y:S01]  /*0190*/  STG.E desc[UR4][R6.64], R9 ;  /* 0x0000000906007986 */ /* 0x000fe2000c101904 */
[----:B------:R-:W-:Y:S05]  /*01a0*/  EXIT ;  /* 0x000000000000794d */ /* 0x000fea0003800000 */
.L_x_11:
        /* <DEDUP_REMOVED lines=13> */
.L_x_27:


//--------------------- .text.absErr              --------------------------
	.section	.text.absErr,"ax",@progbits
	.align	128
        .global         absErr
        .type           absErr,@function
        .size           absErr,(.L_x_28 - absErr)
        .other          absErr,@"STO_CUDA_ENTRY STV_DEFAULT"
absErr:
.text.absErr:
        /* <DEDUP_REMOVED lines=21> */
[----:B---3--:R-:W-:-:S04]  /*0150*/  FADD R0, R0, -R5 ;  /* 0x8000000500007221 */ /* 0x008fc80000000000 */
[----:B------:R-:W-:-:S05]  /*0160*/  FADD R7, |R0|, -RZ ;  /* 0x800000ff00077221 */ /* 0x000fca0000000200 */
[----:B------:R-:W-:Y:S01]  /*0170*/  STG.E desc[UR4][R2.64], R7 ;  /* 0x0000000702007986 */ /* 0x000fe2000c101904 */
[----:B------:R-:W-:Y:S05]  /*0180*/  EXIT ;  /* 0x000000000000794d */ /* 0x000fea0003800000 */
.L_x_12:
        /* <DEDUP_REMOVED lines=15> */
.L_x_28:


//--------------------- .text.sqErr               --------------------------
	.section	.text.sqErr,"ax",@progbits
	.align	128
        .global         sqErr
        .type           sqErr,@function
        .size           sqErr,(.L_x_29 - sqErr)
        .other          sqErr,@"STO_CUDA_ENTRY STV_DEFAULT"
sqErr:
.text.sqErr:
        /* <DEDUP_REMOVED lines=22> */
[----:B------:R-:W-:-:S05]  /*0160*/  FMUL R7, R0, R0 ;  /* 0x0000000000077220 */ /* 0x000fca0000400000 */
[----:B------:R-:W-:Y:S01]  /*0170*/  STG.E desc[UR4][R2.64], R7 ;  /* 0x0000000702007986 */ /* 0x000fe2000c101904 */
[----:B------:R-:W-:Y:S05]  /*0180*/  EXIT ;  /* 0x000000000000794d */ /* 0x000fea0003800000 */
.L_x_13:
        /* <DEDUP_REMOVED lines=15> */
.L_x_29:


//--------------------- .text.finish_delta        --------------------------
	.section	.text.finish_delta,"ax",@progbits
	.align	128
        .global         finish_delta
        .type           finish_delta,@function
        .size           finish_delta,(.L_x_30 - finish_delta)
        .other          finish_delta,@"STO_CUDA_ENTRY STV_DEFAULT"
finish_delta:
.text.finish_delta:
        /* <DEDUP_REMOVED lines=28> */
.L_x_14:
        /* <DEDUP_REMOVED lines=12> */
.L_x_30:


//--------------------- .text.swap_matrix_col     --------------------------
	.section	.text.swap_matrix_col,"ax",@progbits
	.align	128
        .global         swap_matrix_col
        .type           swap_matrix_col,@function
        .size           swap_matrix_col,(.L_x_31 - swap_matrix_col)
        .other          swap_matrix_col,@"STO_CUDA_ENTRY STV_DEFAULT"
swap_matrix_col:
.text.swap_matrix_col:
[----:B------:R-:W-:Y:S01]  /*0000*/  LDC R1, c[0x0][0x37c] ;  /* 0x0000df00ff017b82 */ /* 0x000fe20000000800 */
[----:B------:R-:W0:Y:S07]  /*0010*/  S2R R0, SR_TID.X ;  /* 0x0000000000007919 */ /* 0x000e2e0000002100 */
[----:B------:R-:W0:Y:S08]  /*0020*/  S2UR UR4, SR_CTAID.X ;  /* 0x00000000000479c3 */ /* 0x000e300000002500 */
[----:B------:R-:W0:Y:S08]  /*0030*/  LDC R7, c[0x0][0x360] ;  /* 0x0000d800ff077b82 */ /* 0x000e300000000800 */
[----:B------:R-:W1:Y:S01]  /*0040*/  LDC.64 R8, c[0x0][0x380] ;  /* 0x0000e000ff087b82 */ /* 0x000e620000000a00 */
[----:B0-----:R-:W-:-:S05]  /*0050*/  IMAD R7, R7, UR4, R0 ;  /* 0x0000000407077c24 */ /* 0x001fca000f8e0200 */
[----:B-1----:R-:W-:-:S13]  /*0060*/  ISETP.GE.AND P0, PT, R7, R8, PT ;  /* 0x000000080700720c */ /* 0x002fda0003f06270 */
[----:B------:R-:W-:Y:S05]  /*0070*/  @P0 EXIT ;  /* 0x000000000000094d */ /* 0x000fea0003800000 */
[----:B------:R-:W0:Y:S01]  /*0080*/  LDC.64 R4, c[0x0][0x390] ;  /* 0x0000e400ff047b82 */ /* 0x000e220000000a00 */
[----:B------:R-:W1:Y:S01]  /*0090*/  LDCU.64 UR4, c[0x0][0x358] ;  /* 0x00006b00ff0477ac */ /* 0x000e620008000a00 */
[----:B------:R-:W-:-:S05]  /*00a0*/  IADD3 R0, PT, PT, R9, -0x1, RZ ;  /* 0xffffffff09007810 */ /* 0x000fca0007ffe0ff */
[----:B------:R-:W-:Y:S01]  /*00b0*/  IMAD R9, R0, R8, R7 ;  /* 0x0000000800097224 */ /* 0x000fe200078e0207 */
[----:B------:R-:W2:Y:S01]  /*00c0*/  LDC.64 R2, c[0x0][0x388] ;  /* 0x0000e200ff027b82 */ /* 0x000ea20000000a00 */
[----:B0-----:R-:W-:-:S04]  /*00d0*/  IMAD.WIDE R4, R7, 0x4, R4 ;  /* 0x0000000407047825 */ /* 0x001fc800078e0204 */
[----:B--2---:R-:W-:Y:S02]  /*00e0*/  IMAD.WIDE R2, R9, 0x4, R2 ;  /* 0x0000000409027825 */ /* 0x004fe400078e0202 */
[----:B-1----:R-:W2:Y:S04]  /*00f0*/  LDG.E R9, desc[UR4][R4.64] ;  /* 0x0000000404097981 */ /* 0x002ea8000c1e1900 */
[----:B------:R-:W3:Y:S04]  /*0100*/  LDG.E R7, desc[UR4][R2.64] ;  /* 0x0000000402077981 */ /* 0x000ee8000c1e1900 */
[----:B--2---:R-:W-:Y:S04]  /*0110*/  STG.E desc[UR4][R2.64], R9 ;  /* 0x0000000902007986 */ /* 0x004fe8000c101904 */
[----:B---3--:R-:W-:Y:S01]  /*0120*/  STG.E desc[UR4][R4.64], R7 ;  /* 0x0000000704007986 */ /* 0x008fe2000c101904 */
[----:B------:R-:W-:Y:S05]  /*0130*/  EXIT ;  /* 0x000000000000794d */ /* 0x000fea0003800000 */
.L_x_15:
        /* <DEDUP_REMOVED lines=12> */
.L_x_31:


//--------------------- .text.fill_cols           --------------------------
	.section	.text.fill_cols,"ax",@progbits
	.align	128
        .global         fill_cols
        .type           fill_cols,@function
        .size           fill_cols,(.L_x_32 - fill_cols)
        .other          fill_cols,@"STO_CUDA_ENTRY STV_DEFAULT"
fill_cols:
.text.fill_cols:
        /* <DEDUP_REMOVED lines=16> */
[----:B0-----:R-:W-:-:S06]  /*0100*/  IMAD.WIDE.U32 R2, R5, 0x4, R2 ;  /* 0x0000000405027825 */ /* 0x001fcc00078e0002 */
[----:B------:R-:W0:Y:S01]  /*0110*/  LDC.64 R4, c[0x0][0x388] ;  /* 0x0000e200ff047b82 */ /* 0x000e220000000a00 */
[----:B-1----:R-:W2:Y:S01]  /*0120*/  LDG.E R3, desc[UR4][R2.64] ;  /* 0x0000000402037981 */ /* 0x002ea2000c1e1900 */
[----:B0-----:R-:W-:-:S05]  /*0130*/  IMAD.WIDE R4, R7, 0x4, R4 ;  /* 0x0000000407047825 */ /* 0x001fca00078e0204 */
[----:B--2---:R-:W-:Y:S01]  /*0140*/  STG.E desc[UR4][R4.64], R3 ;  /* 0x0000000304007986 */ /* 0x004fe2000c101904 */
[----:B------:R-:W-:Y:S05]  /*0150*/  EXIT ;  /* 0x000000000000794d */ /* 0x000fea0003800000 */
.L_x_16:
        /* <DEDUP_REMOVED lines=10> */
.L_x_32:


//--------------------- .text.tanhActivation      --------------------------
	.section	.text.tanhActivation,"ax",@progbits
	.align	128
        .global         tanhActivation
        .type           tanhActivation,@function
        .size           tanhActivation,(.L_x_33 - tanhActivation)
        .other          tanhActivation,@"STO_CUDA_ENTRY STV_DEFAULT"
tanhActivation:
.text.tanhActivation:
        /* <DEDUP_REMOVED lines=17> */
[----:B-1----:R-:W2:Y:S01]  /*0110*/  LDG.E R0, desc[UR4][R2.64] ;  /* 0x0000000402007981 */ /* 0x002ea2000c1e1900 */
[----:B------:R-:W-:Y:S01]  /*0120*/  UMOV UR6, 0xae147ae1 ;  /* 0xae147ae100067882 */ /* 0x000fe20000000000 */
[----:B------:R-:W-:Y:S01]  /*0130*/  UMOV UR7, 0x4013e147 ;  /* 0x4013e14700077882 */ /* 0x000fe20000000000 */
[----:B--2---:R-:W-:-:S04]  /*0140*/  FMUL R0, R0, 0.6666666865348815918 ;  /* 0x3f2aaaab00007820 */ /* 0x004fc80000400000 */
[----:B------:R-:W0:Y:S02]  /*0150*/  F2F.F64.F32 R4, R0 ;  /* 0x0000000000047310 */ /* 0x000e240000201800 */
[----:B0-----:R-:W-:-:S14]  /*0160*/  DSETP.GT.AND P0, PT, R4, UR6, PT ;  /* 0x0000000604007e2a */ /* 0x001fdc000bf04000 */
[----:B------:R-:W-:-:S05]  /*0170*/  @P0 MOV R7, 0x3fdba29c ;  /* 0x3fdba29c00070802 */ /* 0x000fca0000000f00 */
[----:B------:R0:W-:Y:S01]  /*0180*/  @P0 STG.E desc[UR4][R2.64], R7 ;  /* 0x0000000702000986 */ /* 0x0001e2000c101904 */
[----:B------:R-:W-:Y:S05]  /*0190*/  @P0 EXIT ;  /* 0x000000000000094d */ /* 0x000fea0003800000 */
[----:B------:R-:W-:Y:S01]  /*01a0*/  UMOV UR6, 0xae147ae1 ;  /* 0xae147ae100067882 */ /* 0x000fe20000000000 */
[----:B------:R-:W-:Y:S02]  /*01b0*/  UMOV UR7, 0x4013e147 ;  /* 0x4013e14700077882 */ /* 0x000fe40000000000 */
[----:B------:R-:W-:-:S14]  /*01c0*/  DSETP.GEU.AND P0, PT, R4, -UR6, PT ;  /* 0x8000000604007e2a */ /* 0x000fdc000bf0e000 */
[----:B------:R-:W-:-:S05]  /*01d0*/  @!P0 MOV R5, 0xbfdba29c ;  /* 0xbfdba29c00058802 */ /* 0x000fca0000000f00 */
[----:B------:R1:W-:Y:S01]  /*01e0*/  @!P0 STG.E desc[UR4][R2.64], R5 ;  /* 0x0000000502008986 */ /* 0x0003e2000c101904 */
[----:B------:R-:W-:Y:S05]  /*01f0*/  @!P0 EXIT ;  /* 0x000000000000894d */ /* 0x000fea0003800000 */
[----:B-1----:R-:W-:Y:S01]  /*0200*/  MOV R5, 0x41e00000 ;  /* 0x41e0000000057802 */ /* 0x002fe20000000f00 */
[----:B------:R-:W-:-:S04]  /*0210*/  FMUL R4, R0, R0 ;  /* 0x0000000000047220 */ /* 0x000fc80000400000 */
[----:B------:R-:W-:-:S04]  /*0220*/  FFMA R5, R4, R5, 3150 ;  /* 0x4544e00004057423 */ /* 0x000fc80000000005 */
[----:B------:R-:W-:-:S04]  /*0230*/  FFMA R5, R4, R5, 62370 ;  /* 0x4773a20004057423 */ /* 0x000fc80000000005 */
[C---:B------:R-:W-:Y:S01]  /*0240*/  FFMA R6, R4.reuse, R5, 135135 ;  /* 0x4803f7c004067423 */ /* 0x040fe20000000005 */
[----:B------:R-:W-:-:S04]  /*0250*/  FADD R5, R4, 378 ;  /* 0x43bd000004057421 */ /* 0x000fc80000000000 */
[----:B------:R-:W-:Y:S01]  /*0260*/  FSETP.GEU.AND P0, PT, |R6|, 1.175494350822287508e-38, PT ;  /* 0x008000000600780b */ /* 0x000fe20003f0e200 */
[----:B------:R-:W-:-:S04]  /*0270*/  FFMA R5, R4, R5, 17235 ;  /* 0x4686a60004057423 */ /* 0x000fc80000000005 */
[----:B------:R-:W-:-:S04]  /*0280*/  FFMA R5, R4, R5, 135135 ;  /* 0x4803f7c004057423 */ /* 0x000fc80000000005 */
[----:B------:R-:W-:-:S04]  /*0290*/  FMUL R0, R0, R5 ;  /* 0x0000000500007220 */ /* 0x000fc80000400000 */
[----:B------:R-:W-:Y:S01]  /*02a0*/  @!P0 FMUL R6, R6, 16777216 ;  /* 0x4b80000006068820 */ /* 0x000fe20000400000 */
[----:B------:R-:W-:-:S03]  /*02b0*/  @!P0 FMUL R0, R0, 16777216 ;  /* 0x4b80000000008820 */ /* 0x000fc60000400000 */
[----:B0-----:R-:W0:Y:S02]  /*02c0*/  MUFU.RCP R7, R6 ;  /* 0x0000000600077308 */ /* 0x001e240000001000 */
[----:B0-----:R-:W-:-:S04]  /*02d0*/  FMUL R7, R7, R0 ;  /* 0x0000000007077220 */ /* 0x001fc80000400000 */
[----:B------:R-:W-:-:S05]  /*02e0*/  FMUL R7, R7, 1.7158999443054199219 ;  /* 0x3fdba29c07077820 */ /* 0x000fca0000400000 */
[----:B------:R-:W-:Y:S01]  /*02f0*/  STG.E desc[UR4][R2.64], R7 ;  /* 0x0000000702007986 */ /* 0x000fe2000c101904 */
[----:B------:R-:W-:Y:S05]  /*0300*/  EXIT ;  /* 0x000000000000794d */ /* 0x000fea0003800000 */
.L_x_17:
        /* <DEDUP_REMOVED lines=15> */
.L_x_33:


//--------------------- .text.tanhGradientDropout --------------------------
	.section	.text.tanhGradientDropout,"ax",@progbits
	.align	128
        .global         tanhGradientDropout
        .type           tanhGradientDropout,@function
        .size           tanhGradientDropout,(.L_x_34 - tanhGradientDropout)
        .other          tanhGradientDropout,@"STO_CUDA_ENTRY STV_DEFAULT"
tanhGradientDropout:
.text.tanhGradientDropout:
        /* <DEDUP_REMOVED lines=10> */
[----:B-1----:R-:W-:-:S05]  /*00a0*/  IMAD R0, R0, UR4, R5 ;  /* 0x0000000400007c24 */ /* 0x002fca000f8e0205 */
[----:B------:R-:W-:Y:S01]  /*00b0*/  ISETP.GE.OR P0, PT, R0, UR6, P0 ;  /* 0x0000000600007c0c */ /* 0x000fe20008706670 */
[----:B------:R-:W-:-:S12]  /*00c0*/  IMAD R0, R3, UR6, R0 ;  /* 0x0000000603007c24 */ /* 0x000fd8000f8e0200 */
[----:B------:R-:W-:Y:S05]  /*00d0*/  @P0 EXIT ;  /* 0x000000000000094d */ /* 0x000fea0003800000 */
[----:B------:R-:W0:Y:S01]  /*00e0*/  LDC R3, c[0x0][0x398] ;  /* 0x0000e600ff037b82 */ /* 0x000e220000000800 */
[----:B------:R-:W1:Y:S01]  /*00f0*/  LDCU.64 UR4, c[0x0][0x358] ;  /* 0x00006b00ff0477ac */ /* 0x000e620008000a00 */
[----:B0-----:R-:W-:-:S04]  /*0100*/  LEA R2, R3, R0, 0x14 ;  /* 0x0000000003027211 */ /* 0x001fc800078ea0ff */
[C---:B------:R-:W-:Y:S02]  /*0110*/  LOP3.LUT R3, R2.reuse, 0xaad26b49, RZ, 0x3c, !PT ;  /* 0xaad26b4902037812 */ /* 0x040fe400078e3cff */
[----:B------:R-:W-:-:S03]  /*0120*/  ISETP.GT.AND P0, PT, R2, -0x1, PT ;  /* 0xffffffff0200780c */ /* 0x000fc60003f04270 */
[----:B------:R-:W-:-:S05]  /*0130*/  IMAD R3, R3, 0x4182bed5, RZ ;  /* 0x4182bed503037824 */ /* 0x000fca00078e02ff */
[C---:B------:R-:W-:Y:S02]  /*0140*/  IADD3 R4, PT, PT, R3.reuse, 0x75bcd15, RZ ;  /* 0x075bcd1503047810 */ /* 0x040fe40007ffe0ff */
[----:B------:R-:W-:Y:S02]  /*0150*/  IADD3 R2, PT, PT, R3, 0x583f19, RZ ;  /* 0x00583f1903027810 */ /* 0x000fe40007ffe0ff */
[----:B------:R-:W-:Y:S02]  /*0160*/  SHF.R.U32.HI R5, RZ, 0x2, R4 ;  /* 0x00000002ff057819 */ /* 0x000fe40000011604 */
[----:B------:R-:W-:Y:S02]  /*0170*/  SHF.L.U32 R7, R2, 0x4, RZ ;  /* 0x0000000402077819 */ /* 0x000fe400000006ff */
[----:B------:R-:W-:Y:S02]  /*0180*/  LOP3.LUT R4, R5, R4, RZ, 0x3c, !PT ;  /* 0x0000000405047212 */ /* 0x000fe400078e3cff */
[----:B------:R-:W0:Y:S01]  /*0190*/  LDC R5, c[0x0][0x39c] ;  /* 0x0000e700ff057b82 */ /* 0x000e220000000800 */
[----:B------:R-:W-:-:S02]  /*01a0*/  IADD3 R8, PT, PT, R3, -0x260923e8, RZ ;  /* 0xd9f6dc1803087810 */ /* 0x000fc40007ffe0ff */
[----:B------:R-:W-:Y:S02]  /*01b0*/  SHF.L.U32 R6, R4, 0x1, RZ ;  /* 0x0000000104067819 */ /* 0x000fe400000006ff */
[----:B------:R-:W-:Y:S02]  /*01c0*/  @!P0 IADD3 R8, PT, PT, R3, -0x73a9a5a1, RZ ;  /* 0x8c565a5f03088810 */ /* 0x000fe40007ffe0ff */
[----:B------:R-:W-:Y:S01]  /*01d0*/  LOP3.LUT R7, R2, R7, R6, 0x96, !PT ;  /* 0x0000000702077212 */ /* 0x000fe200078e9606 */
[----:B------:R-:W-:-:S03]  /*01e0*/  HFMA2 R2, -RZ, RZ, 0.1171875, 0 ;  /* 0x2f800000ff027431 */ /* 0x000fc600000001ff */
[----:B------:R-:W-:-:S04]  /*01f0*/  LOP3.LUT R7, R7, R4, RZ, 0x3c, !PT ;  /* 0x0000000407077212 */ /* 0x000fc800078e3cff */
[----:B------:R-:W-:-:S04]  /*0200*/  IADD3 R7, PT, PT, R8, 0x587c5, R7 ;  /* 0x000587c508077810 */ /* 0x000fc80007ffe007 */
[----:B------:R-:W-:-:S05]  /*0210*/  I2FP.F32.U32 R7, R7 ;  /* 0x0000000700077245 */ /* 0x000fca0000201000 */
[----:B------:R-:W-:-:S05]  /*0220*/  FFMA R2, R7, R2, 1.1641532182693481445e-10 ;  /* 0x2f00000007027423 */ /* 0x000fca0000000002 */
[----:B0-----:R-:W-:-:S13]  /*0230*/  FSETP.GEU.AND P0, PT, R2, R5, PT ;  /* 0x000000050200720b */ /* 0x001fda0003f0e000 */
[----:B------:R-:W0:Y:S08]  /*0240*/  @!P0 LDC.64 R2, c[0x0][0x388] ;  /* 0x0000e200ff028b82 */ /* 0x000e300000000a00 */
[----:B------:R-:W2:Y:S01]  /*0250*/  @!P0 LDC.64 R6, c[0x0][0x390] ;  /* 0x0000e400ff068b82 */ /* 0x000ea20000000a00 */
[----:B0-----:R-:W-:-:S05]  /*0260*/  @!P0 IMAD.WIDE R2, R0, 0x4, R2 ;  /* 0x0000000400028825 */ /* 0x001fca00078e0202 */
[----:B-1----:R0:W-:Y:S01]  /*0270*/  @!P0 STG.E desc[UR4][R2.64], RZ ;  /* 0x000000ff02008986 */ /* 0x0021e2000c101904 */
[----:B--2---:R-:W-:-:S05]  /*0280*/  @!P0 IMAD.WIDE R6, R0, 0x4, R6 ;  /* 0x0000000400068825 */ /* 0x004fca00078e0206 */
[----:B------:R0:W-:Y:S01]  /*0290*/  @!P0 STG.E desc[UR4][R6.64], RZ ;  /* 0x000000ff06008986 */ /* 0x0001e2000c101904 */
[----:B------:R-:W-:Y:S05]  /*02a0*/  @!P0 EXIT ;  /* 0x000000000000894d */ /* 0x000fea0003800000 */
[----:B0-----:R-:W0:Y:S02]  /*02b0*/  LDC.64 R2, c[0x0][0x388] ;  /* 0x0000e200ff027b82 */ /* 0x001e240000000a00 */
[----:B0-----:R-:W-:-:S05]  /*02c0*/  IMAD.WIDE R2, R0, 0x4, R2 ;  /* 0x0000000400027825 */ /* 0x001fca00078e0202 */
[----:B------:R-:W2:Y:S01]  /*02d0*/  LDG.E R4, desc[UR4][R2.64] ;  /* 0x0000000402047981 */ /* 0x000ea2000c1e1900 */
[----:B------:R-:W-:Y:S01]  /*02e0*/  FADD R10, -R5, 1 ;  /* 0x3f800000050a7421 */ /* 0x000fe20000000100 */
[----:B------:R-:W-:Y:S01]  /*02f0*/  UMOV UR6, 0xae147ae1 ;  /* 0xae147ae100067882 */ /* 0x000fe20000000000 */
[----:B------:R-:W-:Y:S01]  /*0300*/  UMOV UR7, 0x4013e147 ;  /* 0x4013e14700077882 */ /* 0x000fe20000000000 */
[----:B------:R-:W-:Y:S02]  /*0310*/  MOV R13, 0x4bdba29c ;  /* 0x4bdba29c000d7802 */ /* 0x000fe40000000f00 */
[----:B------:R-:W-:-:S04]  /*0320*/  FSETP.GEU.AND P0, PT, |R10|, 1.175494350822287508e-38, PT ;  /* 0x008000000a00780b */ /* 0x000fc80003f0e200 */
[----:B------:R-:W-:-:S09]  /*0330*/  FSEL R12, R13, 1.7158999443054199219, !P0 ;  /* 0x3fdba29c0d0c7808 */ /* 0x000fd20004000000 */
[----:B------:R-:W-:-:S04]  /*0340*/  @!P0 FMUL R10, R10, 16777216 ;  /* 0x4b8000000a0a8820 */ /* 0x000fc80000400000 */
[----:B------:R-:W0:Y:S02]  /*0350*/  MUFU.RCP R11, R10 ;  /* 0x0000000a000b7308 */ /* 0x000e240000001000 */
[----:B0-----:R-:W-:Y:S01]  /*0360*/  FMUL R5, R11, R12 ;  /* 0x0000000c0b057220 */ /* 0x001fe20000400000 */
[----:B--2---:R-:W-:-:S05]  /*0370*/  FMUL R4, R4, 0.6666666865348815918 ;  /* 0x3f2aaaab04047820 */ /* 0x004fca0000400000 */
[----:B------:R-:W0:Y:S02]  /*0380*/  F2F.F64.F32 R6, R4 ;  /* 0x0000000400067310 */ /* 0x000e240000201800 */
[----:B0-----:R-:W-:-:S14]  /*0390*/  DSETP.GT.AND P1, PT, R6, UR6, PT ;  /* 0x0000000606007e2a */ /* 0x001fdc000bf24000 */
[----:B------:R-:W0:Y:S01]  /*03a0*/  @P1 LDC.64 R8, c[0x0][0x390] ;  /* 0x0000e400ff081b82 */ /* 0x000e220000000a00 */
[----:B------:R1:W-:Y:S01]  /*03b0*/  @P1 STG.E desc[UR4][R2.64], R5 ;  /* 0x0000000502001986 */ /* 0x0003e2000c101904 */
[----:B0-----:R-:W-:-:S05]  /*03c0*/  @P1 IMAD.WIDE R8, R0, 0x4, R8 ;  /* 0x0000000400081825 */ /* 0x001fca00078e0208 */
[----:B------:R1:W-:Y:S01]  /*03d0*/  @P1 STG.E desc[UR4][R8.64], RZ ;  /* 0x000000ff08001986 */ /* 0x0003e2000c101904 */
[----:B------:R-:W-:Y:S05]  /*03e0*/  @P1 EXIT ;  /* 0x000000000000194d */ /* 0x000fea0003800000 */
[----:B------:R-:W-:Y:S01]  /*03f0*/  UMOV UR6, 0xae147ae1 ;  /* 0xae147ae100067882 */ /* 0x000fe20000000000 */
[----:B------:R-:W-:Y:S02]  /*0400*/  UMOV UR7, 0x4013e147 ;  /* 0x4013e14700077882 */ /* 0x000fe40000000000 */
[----:B------:R-:W-:-:S14]  /*0410*/  DSETP.GEU.AND P1, PT, R6, -UR6, PT ;  /* 0x8000000606007e2a */ /* 0x000fdc000bf2e000 */
[----:B------:R-:W0:Y:S01]  /*0420*/  @!P1 LDC.64 R6, c[0x0][0x390] ;  /* 0x0000e400ff069b82 */ /* 0x000e220000000a00 */
[----:B-1----:R-:W-:-:S05]  /*0430*/  @!P1 FSEL R8, -R13, -1.7158999443054199219, !P0 ;  /* 0xbfdba29c0d089808 */ /* 0x002fca0004000100 */
[----:B------:R-:W-:-:S05]  /*0440*/  @!P1 FMUL R9, R8, R11 ;  /* 0x0000000b08099220 */ /* 0x000fca0000400000 */
[----:B------:R1:W-:Y:S01]  /*0450*/  @!P1 STG.E desc[UR4][R2.64], R9 ;  /* 0x0000000902009986 */ /* 0x0003e2000c101904 */
[----:B0-----:R-:W-:-:S05]  /*0460*/  @!P1 IMAD.WIDE R6, R0, 0x4, R6 ;  /* 0x0000000400069825 */ /* 0x001fca00078e0206 */
[----:B------:R1:W-:Y:S01]  /*0470*/  @!P1 STG.E desc[UR4][R6.64], RZ ;  /* 0x000000ff06009986 */ /* 0x0003e2000c101904 */
        /* <DEDUP_REMOVED lines=8> */
[C---:B------:R-:W-:Y:S02]  /*0500*/  FFMA R9, R8.reuse, R7, 17235 ;  /* 0x4686a60008097423 */ /* 0x040fe40000000007 */
[----:B------:R-:W0:Y:S02]  /*0510*/  LDC.64 R6, c[0x0][0x390] ;  /* 0x0000e400ff067b82 */ /* 0x000e240000000a00 */
[----:B------:R-:W-:-:S04]  /*0520*/  FFMA R9, R8, R9, 135135 ;  /* 0x4803f7c008097423 */ /* 0x000fc80000000009 */
[----:B------:R-:W-:-:S04]  /*0530*/  FMUL R4, R4, R9 ;  /* 0x0000000904047220 */ /* 0x000fc80000400000 */
[----:B------:R-:W-:Y:S01]  /*0540*/  @!P0 FMUL R10, R10, 16777216 ;  /* 0x4b8000000a0a8820 */ /* 0x000fe20000400000 */
[----:B------:R-:W-:-:S03]  /*0550*/  @!P0 FMUL R4, R4, 16777216 ;  /* 0x4b80000004048820 */ /* 0x000fc60000400000 */
[----:B------:R-:W1:Y:S01]  /*0560*/  MUFU.RCP R11, R10 ;  /* 0x0000000a000b7308 */ /* 0x000e620000001000 */
[----:B0-----:R-:W-:-:S04]  /*0570*/  IMAD.WIDE R6, R0, 0x4, R6 ;  /* 0x0000000400067825 */ /* 0x001fc800078e0206 */
[----:B-1----:R-:W-:-:S04]  /*0580*/  FMUL R4, R11, R4 ;  /* 0x000000040b047220 */ /* 0x002fc80000400000 */
[C---:B------:R-:W-:Y:S01]  /*0590*/  FFMA R8, -R4.reuse, R4, 1 ;  /* 0x3f80000004087423 */ /* 0x040fe20000000104 */
[----:B------:R-:W-:-:S03]  /*05a0*/  FMUL R9, R4, R5 ;  /* 0x0000000504097220 */ /* 0x000fc60000400000 */
[----:B------:R-:W-:Y:S02]  /*05b0*/  FMUL R8, R8, 0.6666666865348815918 ;  /* 0x3f2aaaab08087820 */ /* 0x000fe40000400000 */
[----:B------:R-:W-:Y:S02]  /*05c0*/  STG.E desc[UR4][R2.64], R9 ;  /* 0x0000000902007986 */ /* 0x000fe4000c101904 */
[----:B------:R-:W-:-:S05]  /*05d0*/  FMUL R5, R8, R5 ;  /* 0x0000000508057220 */ /* 0x000fca0000400000 */
[----:B------:R-:W-:Y:S01]  /*05e0*/  STG.E desc[UR4][R6.64], R5 ;  /* 0x0000000506007986 */ /* 0x000fe2000c101904 */
[----:B------:R-:W-:Y:S05]  /*05f0*/  EXIT ;  /* 0x000000000000794d */ /* 0x000fea0003800000 */
.L_x_18:
        /* <DEDUP_REMOVED lines=16> */
.L_x_34:


//--------------------- .text.tanhGradient        --------------------------
	.section	.text.tanhGradient,"ax",@progbits
	.align	128
        .global         tanhGradient
        .type           tanhGradient,@function
        .size           tanhGradient,(.L_x_35 - tanhGradient)
        .other          tanhGradient,@"STO_CUDA_ENTRY STV_DEFAULT"
tanhGradient:
.text.tanhGradient:
        /* <DEDUP_REMOVED lines=23> */
[----:B------:R-:W0:Y:S01]  /*0170*/  @P0 LDC.64 R6, c[0x0][0x390] ;  /* 0x0000e400ff060b82 */ /* 0x000e220000000a00 */
[----:B------:R-:W-:-:S05]  /*0180*/  @P0 MOV R9, 0x3fdba29c ;  /* 0x3fdba29c00090802 */ /* 0x000fca0000000f00 */
        /* <DEDUP_REMOVED lines=8> */
[----:B-1----:R-:W-:-:S05]  /*0210*/  @!P0 MOV R7, 0xbfdba29c ;  /* 0xbfdba29c00078802 */ /* 0x002fca0000000f00 */
        /* <DEDUP_REMOVED lines=21> */
[----:B------:R-:W-:-:S03]  /*0370*/  FMUL R7, R10, 1.7158999443054199219 ;  /* 0x3fdba29c0a077820 */ /* 0x000fc60000400000 */
[----:B------:R-:W-:Y:S02]  /*0380*/  FMUL R6, R6, 0.6666666865348815918 ;  /* 0x3f2aaaab06067820 */ /* 0x000fe40000400000 */
[----:B------:R-:W-:Y:S02]  /*0390*/  STG.E desc[UR4][R2.64], R7 ;  /* 0x0000000702007986 */ /* 0x000fe4000c101904 */
[----:B------:R-:W-:-:S05]  /*03a0*/  FMUL R9, R6, 1.7158999443054199219 ;  /* 0x3fdba29c06097820 */ /* 0x000fca0000400000 */
[----:B------:R-:W-:Y:S01]  /*03b0*/  STG.E desc[UR4][R4.64], R9 ;  /* 0x0000000904007986 */ /* 0x000fe2000c101904 */
[----:B------:R-:W-:Y:S05]  /*03c0*/  EXIT ;  /* 0x000000000000794d */ /* 0x000fea0003800000 */
.L_x_19:
        /* <DEDUP_REMOVED lines=11> */
.L_x_35:


//--------------------- .nv.global.init           --------------------------
	.section	.nv.global.init,"aw",@progbits
	.align	4
.nv.global.init:
	.type		mrg32k3aM1SubSeq,@object
	.size		mrg32k3aM1SubSeq,(mrg32k3aM2SubSeq - mrg32k3aM1SubSeq)
mrg32k3aM1SubSeq:
        /*0000*/ 	.byte	0x0b, 0xcc, 0xee, 0x04, 0x73, 0x29, 0x8b, 0x6f, 0xf6, 0x53, 0x03, 0xf6, 0x23, 0xf6, 0xea, 0xda
        /* <DEDUP_REMOVED lines=125> */
	.type		mrg32k3aM2SubSeq,@object
	.size		mrg32k3aM2SubSeq,(mrg32k3aM1 - mrg32k3aM2SubSeq)
mrg32k3aM2SubSeq:
        /* <DEDUP_REMOVED lines=126> */
	.type		mrg32k3aM1,@object
	.size		mrg32k3aM1,(mrg32k3aM1Seq - mrg32k3aM1)
mrg32k3aM1:
        /* <DEDUP_REMOVED lines=144> */
	.type		mrg32k3aM1Seq,@object
	.size		mrg32k3aM1Seq,(mrg32k3aM2 - mrg32k3aM1Seq)
mrg32k3aM1Seq:
        /* <DEDUP_REMOVED lines=144> */
	.type		mrg32k3aM2,@object
	.size		mrg32k3aM2,(mrg32k3aM2Seq - mrg32k3aM2)
mrg32k3aM2:
        /* <DEDUP_REMOVED lines=144> */
	.type		mrg32k3aM2Seq,@object
	.size		mrg32k3aM2Seq,(precalc_xorwow_matrix - mrg32k3aM2Seq)
mrg32k3aM2Seq:
        /* <DEDUP_REMOVED lines=144> */
	.type		precalc_xorwow_matrix,@object
	.size		precalc_xorwow_matrix,(precalc_xorwow_offset_matrix - precalc_xorwow_matrix)
precalc_xorwow_matrix:
        /* <DEDUP_REMOVED lines=6400> */
	.type		precalc_xorwow_offset_matrix,@object
	.size		precalc_xorwow_offset_matrix,(.L_1 - precalc_xorwow_offset_matrix)
precalc_xorwow_offset_matrix:
        /* <DEDUP_REMOVED lines=6400> */
.L_1:


//--------------------- .nv.shared.reserved.0     --------------------------
	.section	.nv.shared.reserved.0,"aw",@nobits
	.weak		__nv_reservedSMEM_offset_0_alias
	.size		__nv_reservedSMEM_offset_0_alias, 0, 64
	.other		__nv_reservedSMEM_offset_0_alias,@"STO_CUDA_RESERVED_SHARED STV_DEFAULT"
__nv_reservedSMEM_offset_0_alias:
	.zero		0
	.zero		64


//--------------------- .nv.constant0.elMul       --------------------------
	.section	.nv.constant0.elMul,"a",@progbits
	.sectionflags	@""
	.align	4
.nv.constant0.elMul:
	.zero		920


//--------------------- .nv.constant0.finishAdvX  --------------------------
	.section	.nv.constant0.finishAdvX,"a",@progbits
	.sectionflags	@""
	.align	4
.nv.constant0.finishAdvX:
	.zero		920


//--------------------- .nv.constant0.cauchyLogErrDeriv --------------------------
	.section	.nv.constant0.cauchyLogErrDeriv,"a",@progbits
	.sectionflags	@""
	.align	4
.nv.constant0.cauchyLogErrDeriv:
	.zero		928


//--------------------- .nv.constant0.cauchyLogErr --------------------------
	.section	.nv.constant0.cauchyLogErr,"a",@progbits
	.sectionflags	@""
	.align	4
.nv.constant0.cauchyLogErr:
	.zero		920


//--------------------- .nv.constant0.normLogErrDeriv --------------------------
	.section	.nv.constant0.normLogErrDeriv,"a",@progbits
	.sectionflags	@""
	.align	4
.nv.constant0.normLogErrDeriv:
	.zero		928


//--------------------- .nv.constant0.normLogErr  --------------------------
	.section	.nv.constant0.normLogErr,"a",@progbits
	.sectionflags	@""
	.align	4
.nv.constant0.normLogErr:
	.zero		920


//--------------------- .nv.constant0.absErrDeriv --------------------------
	.section	.nv.constant0.absErrDeriv,"a",@progbits
	.sectionflags	@""
	.align	4
.nv.constant0.absErrDeriv:
	.zero		928


//--------------------- .nv.constant0.sqErrDeriv  --------------------------
	.section	.nv.constant0.sqErrDeriv,"a",@progbits
	.sectionflags	@""
	.align	4
.nv.constant0.sqErrDeriv:
	.zero		928


//--------------------- .nv.constant0.absErr      --------------------------
	.section	.nv.constant0.absErr,"a",@progbits
	.sectionflags	@""
	.align	4
.nv.constant0.absErr:
	.zero		920


//--------------------- .nv.constant0.sqErr       --------------------------
	.section	.nv.constant0.sqErr,"a",@progbits
	.sectionflags	@""
	.align	4
.nv.constant0.sqErr:
	.zero		920


//--------------------- .nv.constant0.finish_delta --------------------------
	.section	.nv.constant0.finish_delta,"a",@progbits
	.sectionflags	@""
	.align	4
.nv.constant0.finish_delta:
	.zero		928


//--------------------- .nv.constant0.swap_matrix_col --------------------------
	.section	.nv.constant0.swap_matrix_col,"a",@progbits
	.sectionflags	@""
	.align	4
.nv.constant0.swap_matrix_col:
	.zero		920


//--------------------- .nv.constant0.fill_cols   --------------------------
	.section	.nv.constant0.fill_cols,"a",@progbits
	.sectionflags	@""
	.align	4
.nv.constant0.fill_cols:
	.zero		920


//--------------------- .nv.constant0.tanhActivation --------------------------
	.section	.nv.constant0.tanhActivation,"a",@progbits
	.sectionflags	@""
	.align	4
.nv.constant0.tanhActivation:
	.zero		912


//--------------------- .nv.constant0.tanhGradientDropout --------------------------
	.section	.nv.constant0.tanhGradientDropout,"a",@progbits
	.sectionflags	@""
	.align	4
.nv.constant0.tanhGradientDropout:
	.zero		928


//--------------------- .nv.constant0.tanhGradient --------------------------
	.section	.nv.constant0.tanhGradient,"a",@progbits
	.sectionflags	@""
	.align	4
.nv.constant0.tanhGradient:
	.zero		920


//--------------------- SYMBOLS --------------------------

	.type		.nv.reservedSmem.offset0,@object
	.size		.nv.reservedSmem.offset0,0x4
